//
// Generated by NVIDIA NVVM Compiler
//
// Compiler Build ID: CL-36424714
// Cuda compilation tools, release 13.0, V13.0.88
// Based on NVVM 20.0.0
//

.version 9.0
.target sm_100
.address_size 64

	// .globl	dualPD_kernel

.visible .entry dualPD_kernel(
	.param .u64 .ptr .align 1 dualPD_kernel_param_0,
	.param .u64 .ptr .align 1 dualPD_kernel_param_1,
	.param .u64 .ptr .align 1 dualPD_kernel_param_2,
	.param .f32 dualPD_kernel_param_3,
	.param .u32 dualPD_kernel_param_4,
	.param .u32 dualPD_kernel_param_5
)
{
	.reg .pred 	%p<6>;
	.reg .b32 	%r<21>;
	.reg .b32 	%f<17>;
	.reg .b64 	%rd<20>;

	ld.param.u64 	%rd5, [dualPD_kernel_param_0];
	ld.param.u64 	%rd4, [dualPD_kernel_param_1];
	ld.param.u64 	%rd6, [dualPD_kernel_param_2];
	ld.param.f32 	%f1, [dualPD_kernel_param_3];
	ld.param.u32 	%r5, [dualPD_kernel_param_4];
	ld.param.u32 	%r7, [dualPD_kernel_param_5];
	cvta.to.global.u64 	%rd1, %rd6;
	cvta.to.global.u64 	%rd2, %rd5;
	mov.u32 	%r8, %ctaid.x;
	mov.u32 	%r9, %ntid.x;
	mov.u32 	%r10, %tid.x;
	mad.lo.s32 	%r1, %r8, %r9, %r10;
	mov.u32 	%r11, %ctaid.y;
	mov.u32 	%r12, %ntid.y;
	mov.u32 	%r13, %tid.y;
	mad.lo.s32 	%r14, %r11, %r12, %r13;
	mul.lo.s32 	%r3, %r5, %r14;
	add.s32 	%r4, %r3, %r1;
	setp.ge.s32 	%p1, %r1, %r5;
	setp.ge.s32 	%p2, %r14, %r7;
	or.pred  	%p3, %p1, %p2;
	@%p3 bra 	$L__BB0_4;
	cvta.to.global.u64 	%rd7, %rd4;
	add.s32 	%r15, %r5, -1;
	setp.eq.s32 	%p4, %r1, %r15;
	selp.b32 	%r16, -1, 1, %p4;
	add.s32 	%r17, %r4, %r16;
	mul.wide.s32 	%rd8, %r17, 4;
	add.s64 	%rd9, %rd2, %rd8;
	ld.global.f32 	%f2, [%rd9];
	mul.wide.s32 	%rd10, %r4, 4;
	add.s64 	%rd3, %rd2, %rd10;
	ld.global.f32 	%f3, [%rd3];
	sub.f32 	%f4, %f2, %f3;
	add.s64 	%rd11, %rd7, %rd10;
	ld.global.f32 	%f5, [%rd11];
	fma.rn.f32 	%f6, %f1, %f4, %f5;
	st.global.f32 	[%rd11], %f6;
	add.s32 	%r18, %r7, -1;
	setp.ne.s32 	%p5, %r14, %r18;
	@%p5 bra 	$L__BB0_3;
	sub.s32 	%r19, %r3, %r5;
	add.s32 	%r20, %r19, %r1;
	mul.wide.s32 	%rd16, %r20, 4;
	add.s64 	%rd17, %rd2, %rd16;
	ld.global.f32 	%f12, [%rd17];
	ld.global.f32 	%f13, [%rd3];
	sub.f32 	%f14, %f12, %f13;
	add.s64 	%rd19, %rd1, %rd10;
	ld.global.f32 	%f15, [%rd19];
	fma.rn.f32 	%f16, %f1, %f14, %f15;
	st.global.f32 	[%rd19], %f16;
	bra.uni 	$L__BB0_4;
$L__BB0_3:
	mul.wide.s32 	%rd12, %r5, 4;
	add.s64 	%rd13, %rd3, %rd12;
	ld.global.f32 	%f7, [%rd13];
	ld.global.f32 	%f8, [%rd3];
	sub.f32 	%f9, %f7, %f8;
	add.s64 	%rd15, %rd1, %rd10;
	ld.global.f32 	%f10, [%rd15];
	fma.rn.f32 	%f11, %f1, %f9, %f10;
	st.global.f32 	[%rd15], %f11;
$L__BB0_4:
	ret;

}
	// .globl	Proj_funcPD2D_iso_kernel
.visible .entry Proj_funcPD2D_iso_kernel(
	.param .u64 .ptr .align 1 Proj_funcPD2D_iso_kernel_param_0,
	.param .u64 .ptr .align 1 Proj_funcPD2D_iso_kernel_param_1,
	.param .u32 Proj_funcPD2D_iso_kernel_param_2,
	.param .u32 Proj_funcPD2D_iso_kernel_param_3
)
{
	.reg .pred 	%p<5>;
	.reg .b32 	%r<14>;
	.reg .b32 	%f<9>;
	.reg .b64 	%rd<8>;

	ld.param.u64 	%rd3, [Proj_funcPD2D_iso_kernel_param_0];
	ld.param.u64 	%rd4, [Proj_funcPD2D_iso_kernel_param_1];
	ld.param.u32 	%r2, [Proj_funcPD2D_iso_kernel_param_2];
	ld.param.u32 	%r3, [Proj_funcPD2D_iso_kernel_param_3];
	mov.u32 	%r5, %ctaid.x;
	mov.u32 	%r6, %ntid.x;
	mov.u32 	%r7, %tid.x;
	mad.lo.s32 	%r8, %r5, %r6, %r7;
	mov.u32 	%r9, %ctaid.y;
	mov.u32 	%r10, %ntid.y;
	mov.u32 	%r11, %tid.y;
	mad.lo.s32 	%r12, %r9, %r10, %r11;
	mad.lo.s32 	%r1, %r2, %r12, %r8;
	setp.ge.s32 	%p1, %r8, %r2;
	setp.ge.s32 	%p2, %r12, %r3;
	or.pred  	%p3, %p1, %p2;
	@%p3 bra 	$L__BB1_3;
	cvta.to.global.u64 	%rd5, %rd3;
	cvta.to.global.u64 	%rd6, %rd4;
	mul.wide.s32 	%rd7, %r1, 4;
	add.s64 	%rd1, %rd5, %rd7;
	ld.global.f32 	%f1, [%rd1];
	add.s64 	%rd2, %rd6, %rd7;
	ld.global.f32 	%f3, [%rd2];
	mul.f32 	%f4, %f3, %f3;
	fma.rn.f32 	%f2, %f1, %f1, %f4;
	setp.leu.f32 	%p4, %f2, 0f3F800000;
	@%p4 bra 	$L__BB1_3;
	sqrt.rn.f32 	%f5, %f2;
	div.rn.f32 	%f6, %f1, %f5;
	st.global.f32 	[%rd1], %f6;
	ld.global.f32 	%f7, [%rd2];
	div.rn.f32 	%f8, %f7, %f5;
	st.global.f32 	[%rd2], %f8;
$L__BB1_3:
	ret;

}
	// .globl	Proj_funcPD2D_aniso_kernel
.visible .entry Proj_funcPD2D_aniso_kernel(
	.param .u64 .ptr .align 1 Proj_funcPD2D_aniso_kernel_param_0,
	.param .u64 .ptr .align 1 Proj_funcPD2D_aniso_kernel_param_1,
	.param .u32 Proj_funcPD2D_aniso_kernel_param_2,
	.param .u32 Proj_funcPD2D_aniso_kernel_param_3
)
{
	.reg .pred 	%p<6>;
	.reg .b32 	%r<14>;
	.reg .b32 	%f<10>;
	.reg .b64 	%rd<8>;

	ld.param.u64 	%rd1, [Proj_funcPD2D_aniso_kernel_param_0];
	ld.param.u64 	%rd2, [Proj_funcPD2D_aniso_kernel_param_1];
	ld.param.u32 	%r2, [Proj_funcPD2D_aniso_kernel_param_2];
	ld.param.u32 	%r3, [Proj_funcPD2D_aniso_kernel_param_3];
	mov.u32 	%r5, %ctaid.x;
	mov.u32 	%r6, %ntid.x;
	mov.u32 	%r7, %tid.x;
	mad.lo.s32 	%r8, %r5, %r6, %r7;
	mov.u32 	%r9, %ctaid.y;
	mov.u32 	%r10, %ntid.y;
	mov.u32 	%r11, %tid.y;
	mad.lo.s32 	%r12, %r9, %r10, %r11;
	mad.lo.s32 	%r1, %r2, %r12, %r8;
	setp.ge.s32 	%p1, %r8, %r2;
	setp.ge.s32 	%p2, %r12, %r3;
	or.pred  	%p3, %p1, %p2;
	@%p3 bra 	$L__BB2_2;
	cvta.to.global.u64 	%rd3, %rd1;
	cvta.to.global.u64 	%rd4, %rd2;
	mul.wide.s32 	%rd5, %r1, 4;
	add.s64 	%rd6, %rd3, %rd5;
	ld.global.f32 	%f1, [%rd6];
	abs.f32 	%f2, %f1;
	add.s64 	%rd7, %rd4, %rd5;
	ld.global.f32 	%f3, [%rd7];
	abs.f32 	%f4, %f3;
	setp.lt.f32 	%p4, %f2, 0f3F800000;
	selp.f32 	%f5, 0f3F800000, %f2, %p4;
	setp.lt.f32 	%p5, %f4, 0f3F800000;
	selp.f32 	%f6, 0f3F800000, %f4, %p5;
	div.rn.f32 	%f7, %f1, %f5;
	st.global.f32 	[%rd6], %f7;
	ld.global.f32 	%f8, [%rd7];
	div.rn.f32 	%f9, %f8, %f6;
	st.global.f32 	[%rd7], %f9;
$L__BB2_2:
	ret;

}
	// .globl	DivProj2D_kernel
.visible .entry DivProj2D_kernel(
	.param .u64 .ptr .align 1 DivProj2D_kernel_param_0,
	.param .u64 .ptr .align 1 DivProj2D_kernel_param_1,
	.param .u64 .ptr .align 1 DivProj2D_kernel_param_2,
	.param .u64 .ptr .align 1 DivProj2D_kernel_param_3,
	.param .f32 DivProj2D_kernel_param_4,
	.param .f32 DivProj2D_kernel_param_5,
	.param .u32 DivProj2D_kernel_param_6,
	.param .u32 DivProj2D_kernel_param_7
)
{
	.reg .pred 	%p<6>;
	.reg .b32 	%r<17>;
	.reg .b32 	%f<26>;
	.reg .b64 	%rd<27>;
	.reg .b64 	%fd<5>;

	ld.param.u64 	%rd3, [DivProj2D_kernel_param_0];
	ld.param.u64 	%rd4, [DivProj2D_kernel_param_1];
	ld.param.u64 	%rd5, [DivProj2D_kernel_param_2];
	ld.param.u64 	%rd6, [DivProj2D_kernel_param_3];
	ld.param.f32 	%f7, [DivProj2D_kernel_param_4];
	ld.param.f32 	%f8, [DivProj2D_kernel_param_5];
	ld.param.u32 	%r5, [DivProj2D_kernel_param_6];
	ld.param.u32 	%r6, [DivProj2D_kernel_param_7];
	cvta.to.global.u64 	%rd1, %rd6;
	cvta.to.global.u64 	%rd2, %rd5;
	mov.u32 	%r8, %ctaid.x;
	mov.u32 	%r9, %ntid.x;
	mov.u32 	%r10, %tid.x;
	mad.lo.s32 	%r1, %r8, %r9, %r10;
	mov.u32 	%r11, %ctaid.y;
	mov.u32 	%r12, %ntid.y;
	mov.u32 	%r13, %tid.y;
	mad.lo.s32 	%r14, %r11, %r12, %r13;
	mul.lo.s32 	%r3, %r5, %r14;
	add.s32 	%r4, %r3, %r1;
	setp.ge.s32 	%p1, %r1, %r5;
	setp.ge.s32 	%p2, %r14, %r6;
	or.pred  	%p3, %p1, %p2;
	@%p3 bra 	$L__BB3_8;
	setp.ne.s32 	%p4, %r1, 0;
	@%p4 bra 	$L__BB3_3;
	mul.wide.s32 	%rd14, %r4, 4;
	add.s64 	%rd15, %rd2, %rd14;
	ld.global.f32 	%f12, [%rd15];
	neg.f32 	%f24, %f12;
	bra.uni 	$L__BB3_4;
$L__BB3_3:
	mul.wide.s32 	%rd7, %r4, 4;
	add.s64 	%rd8, %rd2, %rd7;
	ld.global.f32 	%f9, [%rd8];
	cvt.s64.s32 	%rd9, %r3;
	cvt.s64.s32 	%rd10, %r1;
	add.s64 	%rd11, %rd10, %rd9;
	shl.b64 	%rd12, %rd11, 2;
	add.s64 	%rd13, %rd2, %rd12;
	ld.global.f32 	%f10, [%rd13+-4];
	sub.f32 	%f11, %f9, %f10;
	neg.f32 	%f24, %f11;
$L__BB3_4:
	setp.ne.s32 	%p5, %r14, 0;
	@%p5 bra 	$L__BB3_6;
	mul.wide.s32 	%rd20, %r4, 4;
	add.s64 	%rd21, %rd1, %rd20;
	ld.global.f32 	%f16, [%rd21];
	neg.f32 	%f25, %f16;
	bra.uni 	$L__BB3_7;
$L__BB3_6:
	mul.wide.s32 	%rd16, %r4, 4;
	add.s64 	%rd17, %rd1, %rd16;
	ld.global.f32 	%f13, [%rd17];
	sub.s32 	%r15, %r3, %r5;
	add.s32 	%r16, %r15, %r1;
	mul.wide.s32 	%rd18, %r16, 4;
	add.s64 	%rd19, %rd1, %rd18;
	ld.global.f32 	%f14, [%rd19];
	sub.f32 	%f15, %f13, %f14;
	neg.f32 	%f25, %f15;
$L__BB3_7:
	add.f32 	%f17, %f24, %f25;
	cvta.to.global.u64 	%rd22, %rd3;
	mul.wide.s32 	%rd23, %r4, 4;
	add.s64 	%rd24, %rd22, %rd23;
	ld.global.f32 	%f18, [%rd24];
	mul.f32 	%f19, %f8, %f17;
	sub.f32 	%f20, %f18, %f19;
	cvta.to.global.u64 	%rd25, %rd4;
	add.s64 	%rd26, %rd25, %rd23;
	ld.global.f32 	%f21, [%rd26];
	fma.rn.f32 	%f22, %f7, %f21, %f20;
	cvt.f64.f32 	%fd1, %f22;
	cvt.f64.f32 	%fd2, %f7;
	add.f64 	%fd3, %fd2, 0d3FF0000000000000;
	div.rn.f64 	%fd4, %fd1, %fd3;
	cvt.rn.f32.f64 	%f23, %fd4;
	st.global.f32 	[%rd24], %f23;
$L__BB3_8:
	ret;

}
	// .globl	PDnonneg2D_kernel
.visible .entry PDnonneg2D_kernel(
	.param .u64 .ptr .align 1 PDnonneg2D_kernel_param_0,
	.param .u32 PDnonneg2D_kernel_param_1,
	.param .u32 PDnonneg2D_kernel_param_2
)
{
	.reg .pred 	%p<6>;
	.reg .b32 	%r<15>;
	.reg .b32 	%f<2>;
	.reg .b64 	%rd<10>;

	ld.param.u64 	%rd5, [PDnonneg2D_kernel_param_0];
	ld.param.u32 	%r2, [PDnonneg2D_kernel_param_1];
	ld.param.u32 	%r4, [PDnonneg2D_kernel_param_2];
	mov.u32 	%r5, %ntid.x;
	mov.u32 	%r6, %ctaid.x;
	mov.u32 	%r7, %tid.x;
	mad.lo.s32 	%r8, %r5, %r6, %r7;
	cvt.u64.u32 	%rd1, %r8;
	mov.u32 	%r9, %ntid.y;
	mov.u32 	%r10, %ctaid.y;
	mov.u32 	%r11, %tid.y;
	mad.lo.s32 	%r12, %r9, %r10, %r11;
	cvt.s64.s32 	%rd2, %r2;
	setp.ge.s64 	%p1, %rd1, %rd2;
	setp.ge.s32 	%p2, %r12, %r4;
	or.pred  	%p3, %p1, %p2;
	@%p3 bra 	$L__BB4_4;
	cvt.u64.u32 	%rd6, %r12;
	mad.lo.s64 	%rd3, %rd2, %rd6, %rd1;
	mul.lo.s32 	%r13, %r4, %r2;
	cvt.s64.s32 	%rd7, %r13;
	setp.ge.s64 	%p4, %rd3, %rd7;
	@%p4 bra 	$L__BB4_4;
	cvta.to.global.u64 	%rd8, %rd5;
	shl.b64 	%rd9, %rd3, 2;
	add.s64 	%rd4, %rd8, %rd9;
	ld.global.f32 	%f1, [%rd4];
	setp.geu.f32 	%p5, %f1, 0f00000000;
	@%p5 bra 	$L__BB4_4;
	mov.b32 	%r14, 0;
	st.global.u32 	[%rd4], %r14;
$L__BB4_4:
	ret;

}
	// .globl	dualPD3D_kernel
.visible .entry dualPD3D_kernel(
	.param .u64 .ptr .align 1 dualPD3D_kernel_param_0,
	.param .u64 .ptr .align 1 dualPD3D_kernel_param_1,
	.param .u64 .ptr .align 1 dualPD3D_kernel_param_2,
	.param .u64 .ptr .align 1 dualPD3D_kernel_param_3,
	.param .f32 dualPD3D_kernel_param_4,
	.param .u32 dualPD3D_kernel_param_5,
	.param .u32 dualPD3D_kernel_param_6,
	.param .u32 dualPD3D_kernel_param_7
)
{
	.reg .pred 	%p<9>;
	.reg .b32 	%r<22>;
	.reg .b32 	%f<22>;
	.reg .b64 	%rd<45>;

	ld.param.u64 	%rd13, [dualPD3D_kernel_param_0];
	ld.param.f32 	%f1, [dualPD3D_kernel_param_4];
	ld.param.u32 	%r3, [dualPD3D_kernel_param_5];
	ld.param.u32 	%r6, [dualPD3D_kernel_param_6];
	ld.param.u32 	%r5, [dualPD3D_kernel_param_7];
	cvta.to.global.u64 	%rd1, %rd13;
	mov.u32 	%r7, %ntid.x;
	mov.u32 	%r8, %ctaid.x;
	mov.u32 	%r9, %tid.x;
	mad.lo.s32 	%r10, %r7, %r8, %r9;
	cvt.u64.u32 	%rd2, %r10;
	mov.u32 	%r11, %ntid.y;
	mov.u32 	%r12, %ctaid.y;
	mov.u32 	%r13, %tid.y;
	mad.lo.s32 	%r14, %r11, %r12, %r13;
	mov.u32 	%r15, %ntid.z;
	mov.u32 	%r16, %ctaid.z;
	mov.u32 	%r17, %tid.z;
	mad.lo.s32 	%r2, %r15, %r16, %r17;
	cvt.s64.s32 	%rd3, %r3;
	setp.ge.s64 	%p1, %rd2, %rd3;
	setp.ge.s32 	%p2, %r14, %r6;
	or.pred  	%p3, %p1, %p2;
	setp.ge.s32 	%p4, %r2, %r5;
	or.pred  	%p5, %p3, %p4;
	@%p5 bra 	$L__BB5_4;
	ld.param.u64 	%rd44, [dualPD3D_kernel_param_3];
	ld.param.u64 	%rd43, [dualPD3D_kernel_param_2];
	ld.param.u64 	%rd42, [dualPD3D_kernel_param_1];
	cvta.to.global.u64 	%rd4, %rd44;
	cvt.u64.u32 	%rd14, %r2;
	cvt.u64.u32 	%rd15, %r14;
	cvta.to.global.u64 	%rd16, %rd42;
	cvta.to.global.u64 	%rd17, %rd43;
	mad.lo.s64 	%rd5, %rd3, %rd15, %rd2;
	mul.lo.s32 	%r18, %r6, %r3;
	cvt.s64.s32 	%rd6, %r18;
	mul.lo.s64 	%rd7, %rd6, %rd14;
	add.s64 	%rd8, %rd7, %rd5;
	add.s32 	%r19, %r3, -1;
	cvt.s64.s32 	%rd18, %r19;
	setp.eq.s64 	%p6, %rd2, %rd18;
	selp.b64 	%rd19, -1, 1, %p6;
	add.s64 	%rd20, %rd8, %rd19;
	shl.b64 	%rd21, %rd20, 2;
	add.s64 	%rd22, %rd1, %rd21;
	ld.global.f32 	%f2, [%rd22];
	shl.b64 	%rd23, %rd8, 2;
	add.s64 	%rd9, %rd1, %rd23;
	ld.global.f32 	%f3, [%rd9];
	sub.f32 	%f4, %f2, %f3;
	add.s64 	%rd24, %rd16, %rd23;
	ld.global.f32 	%f5, [%rd24];
	fma.rn.f32 	%f6, %f1, %f4, %f5;
	st.global.f32 	[%rd24], %f6;
	add.s32 	%r20, %r6, -1;
	setp.eq.s32 	%p7, %r14, %r20;
	selp.b64 	%rd25, -1, 1, %p7;
	add.s64 	%rd26, %rd25, %rd15;
	add.s64 	%rd27, %rd7, %rd2;
	mad.lo.s64 	%rd28, %rd26, %rd3, %rd27;
	shl.b64 	%rd29, %rd28, 2;
	add.s64 	%rd30, %rd1, %rd29;
	ld.global.f32 	%f7, [%rd30];
	ld.global.f32 	%f8, [%rd9];
	sub.f32 	%f9, %f7, %f8;
	add.s64 	%rd31, %rd17, %rd23;
	ld.global.f32 	%f10, [%rd31];
	fma.rn.f32 	%f11, %f1, %f9, %f10;
	st.global.f32 	[%rd31], %f11;
	add.s32 	%r21, %r5, -1;
	setp.ne.s32 	%p8, %r2, %r21;
	@%p8 bra 	$L__BB5_3;
	sub.s64 	%rd36, %rd7, %rd6;
	add.s64 	%rd37, %rd36, %rd5;
	shl.b64 	%rd38, %rd37, 2;
	add.s64 	%rd39, %rd1, %rd38;
	ld.global.f32 	%f17, [%rd39];
	ld.global.f32 	%f18, [%rd9];
	sub.f32 	%f19, %f17, %f18;
	add.s64 	%rd41, %rd4, %rd23;
	ld.global.f32 	%f20, [%rd41];
	fma.rn.f32 	%f21, %f1, %f19, %f20;
	st.global.f32 	[%rd41], %f21;
	bra.uni 	$L__BB5_4;
$L__BB5_3:
	shl.b64 	%rd32, %rd6, 2;
	add.s64 	%rd33, %rd9, %rd32;
	ld.global.f32 	%f12, [%rd33];
	ld.global.f32 	%f13, [%rd9];
	sub.f32 	%f14, %f12, %f13;
	add.s64 	%rd35, %rd4, %rd23;
	ld.global.f32 	%f15, [%rd35];
	fma.rn.f32 	%f16, %f1, %f14, %f15;
	st.global.f32 	[%rd35], %f16;
$L__BB5_4:
	ret;

}
	// .globl	Proj_funcPD3D_iso_kernel
.visible .entry Proj_funcPD3D_iso_kernel(
	.param .u64 .ptr .align 1 Proj_funcPD3D_iso_kernel_param_0,
	.param .u64 .ptr .align 1 Proj_funcPD3D_iso_kernel_param_1,
	.param .u64 .ptr .align 1 Proj_funcPD3D_iso_kernel_param_2,
	.param .u32 Proj_funcPD3D_iso_kernel_param_3,
	.param .u32 Proj_funcPD3D_iso_kernel_param_4,
	.param .u32 Proj_funcPD3D_iso_kernel_param_5
)
{
	.reg .pred 	%p<7>;
	.reg .b32 	%r<19>;
	.reg .b32 	%f<14>;
	.reg .b64 	%rd<18>;

	ld.param.u64 	%rd6, [Proj_funcPD3D_iso_kernel_param_0];
	ld.param.u64 	%rd7, [Proj_funcPD3D_iso_kernel_param_1];
	ld.param.u64 	%rd8, [Proj_funcPD3D_iso_kernel_param_2];
	ld.param.u32 	%r3, [Proj_funcPD3D_iso_kernel_param_3];
	ld.param.u32 	%r5, [Proj_funcPD3D_iso_kernel_param_4];
	ld.param.u32 	%r6, [Proj_funcPD3D_iso_kernel_param_5];
	mov.u32 	%r7, %ntid.x;
	mov.u32 	%r8, %ctaid.x;
	mov.u32 	%r9, %tid.x;
	mad.lo.s32 	%r10, %r7, %r8, %r9;
	cvt.u64.u32 	%rd1, %r10;
	mov.u32 	%r11, %ntid.y;
	mov.u32 	%r12, %ctaid.y;
	mov.u32 	%r13, %tid.y;
	mad.lo.s32 	%r14, %r11, %r12, %r13;
	mov.u32 	%r15, %ntid.z;
	mov.u32 	%r16, %ctaid.z;
	mov.u32 	%r17, %tid.z;
	mad.lo.s32 	%r2, %r15, %r16, %r17;
	cvt.s64.s32 	%rd2, %r3;
	setp.ge.s64 	%p1, %rd1, %rd2;
	setp.ge.s32 	%p2, %r14, %r5;
	or.pred  	%p3, %p1, %p2;
	setp.ge.s32 	%p4, %r2, %r6;
	or.pred  	%p5, %p3, %p4;
	@%p5 bra 	$L__BB6_3;
	cvta.to.global.u64 	%rd9, %rd6;
	cvta.to.global.u64 	%rd10, %rd7;
	cvta.to.global.u64 	%rd11, %rd8;
	cvt.u64.u32 	%rd12, %r2;
	cvt.u64.u32 	%rd13, %r14;
	mad.lo.s64 	%rd14, %rd2, %rd13, %rd1;
	mul.lo.s32 	%r18, %r5, %r3;
	cvt.s64.s32 	%rd15, %r18;
	mad.lo.s64 	%rd16, %rd15, %rd12, %rd14;
	shl.b64 	%rd17, %rd16, 2;
	add.s64 	%rd3, %rd9, %rd17;
	ld.global.f32 	%f1, [%rd3];
	add.s64 	%rd4, %rd10, %rd17;
	ld.global.f32 	%f3, [%rd4];
	mul.f32 	%f4, %f3, %f3;
	fma.rn.f32 	%f5, %f1, %f1, %f4;
	add.s64 	%rd5, %rd11, %rd17;
	ld.global.f32 	%f6, [%rd5];
	fma.rn.f32 	%f2, %f6, %f6, %f5;
	setp.leu.f32 	%p6, %f2, 0f3F800000;
	@%p6 bra 	$L__BB6_3;
	sqrt.rn.f32 	%f7, %f2;
	rcp.rn.f32 	%f8, %f7;
	mul.f32 	%f9, %f1, %f8;
	st.global.f32 	[%rd3], %f9;
	ld.global.f32 	%f10, [%rd4];
	mul.f32 	%f11, %f8, %f10;
	st.global.f32 	[%rd4], %f11;
	ld.global.f32 	%f12, [%rd5];
	mul.f32 	%f13, %f8, %f12;
	st.global.f32 	[%rd5], %f13;
$L__BB6_3:
	ret;

}
	// .globl	Proj_funcPD3D_aniso_kernel
.visible .entry Proj_funcPD3D_aniso_kernel(
	.param .u64 .ptr .align 1 Proj_funcPD3D_aniso_kernel_param_0,
	.param .u64 .ptr .align 1 Proj_funcPD3D_aniso_kernel_param_1,
	.param .u64 .ptr .align 1 Proj_funcPD3D_aniso_kernel_param_2,
	.param .u32 Proj_funcPD3D_aniso_kernel_param_3,
	.param .u32 Proj_funcPD3D_aniso_kernel_param_4,
	.param .u32 Proj_funcPD3D_aniso_kernel_param_5
)
{
	.reg .pred 	%p<9>;
	.reg .b32 	%r<19>;
	.reg .b32 	%f<15>;
	.reg .b64 	%rd<18>;

	ld.param.u64 	%rd3, [Proj_funcPD3D_aniso_kernel_param_0];
	ld.param.u64 	%rd4, [Proj_funcPD3D_aniso_kernel_param_1];
	ld.param.u64 	%rd5, [Proj_funcPD3D_aniso_kernel_param_2];
	ld.param.u32 	%r3, [Proj_funcPD3D_aniso_kernel_param_3];
	ld.param.u32 	%r5, [Proj_funcPD3D_aniso_kernel_param_4];
	ld.param.u32 	%r6, [Proj_funcPD3D_aniso_kernel_param_5];
	mov.u32 	%r7, %ntid.x;
	mov.u32 	%r8, %ctaid.x;
	mov.u32 	%r9, %tid.x;
	mad.lo.s32 	%r10, %r7, %r8, %r9;
	cvt.u64.u32 	%rd1, %r10;
	mov.u32 	%r11, %ntid.y;
	mov.u32 	%r12, %ctaid.y;
	mov.u32 	%r13, %tid.y;
	mad.lo.s32 	%r14, %r11, %r12, %r13;
	mov.u32 	%r15, %ntid.z;
	mov.u32 	%r16, %ctaid.z;
	mov.u32 	%r17, %tid.z;
	mad.lo.s32 	%r2, %r15, %r16, %r17;
	cvt.s64.s32 	%rd2, %r3;
	setp.ge.s64 	%p1, %rd1, %rd2;
	setp.ge.s32 	%p2, %r14, %r5;
	or.pred  	%p3, %p1, %p2;
	setp.ge.s32 	%p4, %r2, %r6;
	or.pred  	%p5, %p3, %p4;
	@%p5 bra 	$L__BB7_2;
	cvta.to.global.u64 	%rd6, %rd3;
	cvta.to.global.u64 	%rd7, %rd4;
	cvta.to.global.u64 	%rd8, %rd5;
	cvt.u64.u32 	%rd9, %r2;
	cvt.u64.u32 	%rd10, %r14;
	mad.lo.s64 	%rd11, %rd2, %rd10, %rd1;
	mul.lo.s32 	%r18, %r5, %r3;
	cvt.s64.s32 	%rd12, %r18;
	mad.lo.s64 	%rd13, %rd12, %rd9, %rd11;
	shl.b64 	%rd14, %rd13, 2;
	add.s64 	%rd15, %rd6, %rd14;
	ld.global.f32 	%f1, [%rd15];
	abs.f32 	%f2, %f1;
	add.s64 	%rd16, %rd7, %rd14;
	ld.global.f32 	%f3, [%rd16];
	abs.f32 	%f4, %f3;
	add.s64 	%rd17, %rd8, %rd14;
	ld.global.f32 	%f5, [%rd17];
	abs.f32 	%f6, %f5;
	setp.lt.f32 	%p6, %f2, 0f3F800000;
	selp.f32 	%f7, 0f3F800000, %f2, %p6;
	setp.lt.f32 	%p7, %f4, 0f3F800000;
	selp.f32 	%f8, 0f3F800000, %f4, %p7;
	setp.lt.f32 	%p8, %f6, 0f3F800000;
	selp.f32 	%f9, 0f3F800000, %f6, %p8;
	div.rn.f32 	%f10, %f1, %f7;
	st.global.f32 	[%rd15], %f10;
	ld.global.f32 	%f11, [%rd16];
	div.rn.f32 	%f12, %f11, %f8;
	st.global.f32 	[%rd16], %f12;
	ld.global.f32 	%f13, [%rd17];
	div.rn.f32 	%f14, %f13, %f9;
	st.global.f32 	[%rd17], %f14;
$L__BB7_2:
	ret;

}
	// .globl	DivProj3D_kernel
.visible .entry DivProj3D_kernel(
	.param .u64 .ptr .align 1 DivProj3D_kernel_param_0,
	.param .u64 .ptr .align 1 DivProj3D_kernel_param_1,
	.param .u64 .ptr .align 1 DivProj3D_kernel_param_2,
	.param .u64 .ptr .align 1 DivProj3D_kernel_param_3,
	.param .u64 .ptr .align 1 DivProj3D_kernel_param_4,
	.param .f32 DivProj3D_kernel_param_5,
	.param .f32 DivProj3D_kernel_param_6,
	.param .u32 DivProj3D_kernel_param_7,
	.param .u32 DivProj3D_kernel_param_8,
	.param .u32 DivProj3D_kernel_param_9
)
{
	.reg .pred 	%p<9>;
	.reg .b32 	%r<20>;
	.reg .b32 	%f<36>;
	.reg .b64 	%rd<44>;

	ld.param.u64 	%rd11, [DivProj3D_kernel_param_0];
	ld.param.u64 	%rd12, [DivProj3D_kernel_param_1];
	ld.param.u64 	%rd13, [DivProj3D_kernel_param_2];
	ld.param.u64 	%rd14, [DivProj3D_kernel_param_3];
	ld.param.u64 	%rd15, [DivProj3D_kernel_param_4];
	ld.param.f32 	%f10, [DivProj3D_kernel_param_5];
	ld.param.f32 	%f11, [DivProj3D_kernel_param_6];
	ld.param.u32 	%r3, [DivProj3D_kernel_param_7];
	ld.param.u32 	%r5, [DivProj3D_kernel_param_8];
	ld.param.u32 	%r6, [DivProj3D_kernel_param_9];
	cvta.to.global.u64 	%rd1, %rd15;
	cvta.to.global.u64 	%rd2, %rd14;
	cvta.to.global.u64 	%rd3, %rd13;
	mov.u32 	%r7, %ntid.x;
	mov.u32 	%r8, %ctaid.x;
	mov.u32 	%r9, %tid.x;
	mad.lo.s32 	%r10, %r7, %r8, %r9;
	cvt.u64.u32 	%rd4, %r10;
	mov.u32 	%r11, %ntid.y;
	mov.u32 	%r12, %ctaid.y;
	mov.u32 	%r13, %tid.y;
	mad.lo.s32 	%r14, %r11, %r12, %r13;
	mov.u32 	%r15, %ntid.z;
	mov.u32 	%r16, %ctaid.z;
	mov.u32 	%r17, %tid.z;
	mad.lo.s32 	%r2, %r15, %r16, %r17;
	cvt.s64.s32 	%rd5, %r3;
	setp.ge.s64 	%p1, %rd4, %rd5;
	setp.ge.s32 	%p2, %r14, %r5;
	or.pred  	%p3, %p1, %p2;
	setp.ge.s32 	%p4, %r2, %r6;
	or.pred  	%p5, %p3, %p4;
	@%p5 bra 	$L__BB8_11;
	cvt.u32.u64 	%r18, %rd4;
	cvt.u64.u32 	%rd16, %r2;
	cvt.u64.u32 	%rd17, %r14;
	mul.lo.s64 	%rd6, %rd5, %rd17;
	add.s64 	%rd7, %rd6, %rd4;
	mul.lo.s32 	%r19, %r5, %r3;
	cvt.s64.s32 	%rd8, %r19;
	mul.lo.s64 	%rd9, %rd8, %rd16;
	add.s64 	%rd10, %rd9, %rd7;
	setp.ne.s32 	%p6, %r18, 0;
	@%p6 bra 	$L__BB8_3;
	shl.b64 	%rd20, %rd10, 2;
	add.s64 	%rd21, %rd3, %rd20;
	ld.global.f32 	%f15, [%rd21];
	neg.f32 	%f33, %f15;
	bra.uni 	$L__BB8_4;
$L__BB8_3:
	shl.b64 	%rd18, %rd10, 2;
	add.s64 	%rd19, %rd3, %rd18;
	ld.global.f32 	%f12, [%rd19];
	ld.global.f32 	%f13, [%rd19+-4];
	sub.f32 	%f14, %f12, %f13;
	neg.f32 	%f33, %f14;
$L__BB8_4:
	setp.ne.s32 	%p7, %r14, 0;
	@%p7 bra 	$L__BB8_6;
	shl.b64 	%rd29, %rd10, 2;
	add.s64 	%rd30, %rd2, %rd29;
	ld.global.f32 	%f19, [%rd30];
	neg.f32 	%f34, %f19;
	bra.uni 	$L__BB8_7;
$L__BB8_6:
	sub.s64 	%rd22, %rd6, %rd5;
	add.s64 	%rd23, %rd22, %rd4;
	add.s64 	%rd24, %rd23, %rd9;
	shl.b64 	%rd25, %rd10, 2;
	add.s64 	%rd26, %rd2, %rd25;
	ld.global.f32 	%f16, [%rd26];
	shl.b64 	%rd27, %rd24, 2;
	add.s64 	%rd28, %rd2, %rd27;
	ld.global.f32 	%f17, [%rd28];
	sub.f32 	%f18, %f16, %f17;
	neg.f32 	%f34, %f18;
$L__BB8_7:
	setp.ne.s32 	%p8, %r2, 0;
	@%p8 bra 	$L__BB8_9;
	shl.b64 	%rd37, %rd10, 2;
	add.s64 	%rd38, %rd1, %rd37;
	ld.global.f32 	%f23, [%rd38];
	neg.f32 	%f35, %f23;
	bra.uni 	$L__BB8_10;
$L__BB8_9:
	sub.s64 	%rd31, %rd9, %rd8;
	add.s64 	%rd32, %rd31, %rd7;
	shl.b64 	%rd33, %rd10, 2;
	add.s64 	%rd34, %rd1, %rd33;
	ld.global.f32 	%f20, [%rd34];
	shl.b64 	%rd35, %rd32, 2;
	add.s64 	%rd36, %rd1, %rd35;
	ld.global.f32 	%f21, [%rd36];
	sub.f32 	%f22, %f20, %f21;
	neg.f32 	%f35, %f22;
$L__BB8_10:
	add.f32 	%f24, %f33, %f34;
	add.f32 	%f25, %f24, %f35;
	cvta.to.global.u64 	%rd39, %rd11;
	shl.b64 	%rd40, %rd10, 2;
	add.s64 	%rd41, %rd39, %rd40;
	ld.global.f32 	%f26, [%rd41];
	mul.f32 	%f27, %f11, %f25;
	sub.f32 	%f28, %f26, %f27;
	cvta.to.global.u64 	%rd42, %rd12;
	add.s64 	%rd43, %rd42, %rd40;
	ld.global.f32 	%f29, [%rd43];
	fma.rn.f32 	%f30, %f10, %f29, %f28;
	add.f32 	%f31, %f10, 0f3F800000;
	div.rn.f32 	%f32, %f30, %f31;
	st.global.f32 	[%rd41], %f32;
$L__BB8_11:
	ret;

}
	// .globl	PDnonneg3D_kernel
.visible .entry PDnonneg3D_kernel(
	.param .u64 .ptr .align 1 PDnonneg3D_kernel_param_0,
	.param .u32 PDnonneg3D_kernel_param_1,
	.param .u32 PDnonneg3D_kernel_param_2,
	.param .u32 PDnonneg3D_kernel_param_3
)
{
	.reg .pred 	%p<8>;
	.reg .b32 	%r<21>;
	.reg .b32 	%f<2>;
	.reg .b64 	%rd<13>;

	ld.param.u64 	%rd5, [PDnonneg3D_kernel_param_0];
	ld.param.u32 	%r3, [PDnonneg3D_kernel_param_1];
	ld.param.u32 	%r6, [PDnonneg3D_kernel_param_2];
	ld.param.u32 	%r5, [PDnonneg3D_kernel_param_3];
	mov.u32 	%r7, %ntid.x;
	mov.u32 	%r8, %ctaid.x;
	mov.u32 	%r9, %tid.x;
	mad.lo.s32 	%r10, %r7, %r8, %r9;
	cvt.u64.u32 	%rd1, %r10;
	mov.u32 	%r11, %ntid.y;
	mov.u32 	%r12, %ctaid.y;
	mov.u32 	%r13, %tid.y;
	mad.lo.s32 	%r14, %r11, %r12, %r13;
	mov.u32 	%r15, %ntid.z;
	mov.u32 	%r16, %ctaid.z;
	mov.u32 	%r17, %tid.z;
	mad.lo.s32 	%r2, %r15, %r16, %r17;
	cvt.s64.s32 	%rd2, %r3;
	setp.ge.s64 	%p1, %rd1, %rd2;
	setp.ge.s32 	%p2, %r14, %r6;
	or.pred  	%p3, %p1, %p2;
	setp.ge.s32 	%p4, %r2, %r5;
	or.pred  	%p5, %p3, %p4;
	@%p5 bra 	$L__BB9_4;
	cvt.u64.u32 	%rd6, %r2;
	cvt.u64.u32 	%rd7, %r14;
	mad.lo.s64 	%rd8, %rd2, %rd7, %rd1;
	mul.lo.s32 	%r18, %r6, %r3;
	cvt.s64.s32 	%rd9, %r18;
	mad.lo.s64 	%rd3, %rd9, %rd6, %rd8;
	mul.lo.s32 	%r19, %r18, %r5;
	cvt.s64.s32 	%rd10, %r19;
	setp.ge.s64 	%p6, %rd3, %rd10;
	@%p6 bra 	$L__BB9_4;
	cvta.to.global.u64 	%rd11, %rd5;
	shl.b64 	%rd12, %rd3, 2;
	add.s64 	%rd4, %rd11, %rd12;
	ld.global.f32 	%f1, [%rd4];
	setp.geu.f32 	%p7, %f1, 0f00000000;
	@%p7 bra 	$L__BB9_4;
	mov.b32 	%r20, 0;
	st.global.u32 	[%rd4], %r20;
$L__BB9_4:
	ret;

}
	// .globl	PDcopy_kernel2D
.visible .entry PDcopy_kernel2D(
	.param .u64 .ptr .align 1 PDcopy_kernel2D_param_0,
	.param .u64 .ptr .align 1 PDcopy_kernel2D_param_1,
	.param .u32 PDcopy_kernel2D_param_2,
	.param .u32 PDcopy_kernel2D_param_3
)
{
	.reg .pred 	%p<5>;
	.reg .b32 	%r<14>;
	.reg .b32 	%f<2>;
	.reg .b64 	%rd<13>;

	ld.param.u64 	%rd4, [PDcopy_kernel2D_param_0];
	ld.param.u64 	%rd5, [PDcopy_kernel2D_param_1];
	ld.param.u32 	%r2, [PDcopy_kernel2D_param_2];
	ld.param.u32 	%r4, [PDcopy_kernel2D_param_3];
	mov.u32 	%r5, %ntid.x;
	mov.u32 	%r6, %ctaid.x;
	mov.u32 	%r7, %tid.x;
	mad.lo.s32 	%r8, %r5, %r6, %r7;
	cvt.u64.u32 	%rd1, %r8;
	mov.u32 	%r9, %ntid.y;
	mov.u32 	%r10, %ctaid.y;
	mov.u32 	%r11, %tid.y;
	mad.lo.s32 	%r12, %r9, %r10, %r11;
	cvt.s64.s32 	%rd2, %r2;
	setp.ge.s64 	%p1, %rd1, %rd2;
	setp.ge.s32 	%p2, %r12, %r4;
	or.pred  	%p3, %p1, %p2;
	@%p3 bra 	$L__BB10_3;
	cvt.u64.u32 	%rd6, %r12;
	mad.lo.s64 	%rd3, %rd2, %rd6, %rd1;
	mul.lo.s32 	%r13, %r4, %r2;
	cvt.s64.s32 	%rd7, %r13;
	setp.ge.s64 	%p4, %rd3, %rd7;
	@%p4 bra 	$L__BB10_3;
	cvta.to.global.u64 	%rd8, %rd4;
	shl.b64 	%rd9, %rd3, 2;
	add.s64 	%rd10, %rd8, %rd9;
	ld.global.f32 	%f1, [%rd10];
	cvta.to.global.u64 	%rd11, %rd5;
	add.s64 	%rd12, %rd11, %rd9;
	st.global.f32 	[%rd12], %f1;
$L__BB10_3:
	ret;

}
	// .globl	PDcopy_kernel3D
.visible .entry PDcopy_kernel3D(
	.param .u64 .ptr .align 1 PDcopy_kernel3D_param_0,
	.param .u64 .ptr .align 1 PDcopy_kernel3D_param_1,
	.param .u32 PDcopy_kernel3D_param_2,
	.param .u32 PDcopy_kernel3D_param_3,
	.param .u32 PDcopy_kernel3D_param_4
)
{
	.reg .pred 	%p<7>;
	.reg .b32 	%r<20>;
	.reg .b32 	%f<2>;
	.reg .b64 	%rd<16>;

	ld.param.u64 	%rd4, [PDcopy_kernel3D_param_0];
	ld.param.u64 	%rd5, [PDcopy_kernel3D_param_1];
	ld.param.u32 	%r3, [PDcopy_kernel3D_param_2];
	ld.param.u32 	%r6, [PDcopy_kernel3D_param_3];
	ld.param.u32 	%r5, [PDcopy_kernel3D_param_4];
	mov.u32 	%r7, %ntid.x;
	mov.u32 	%r8, %ctaid.x;
	mov.u32 	%r9, %tid.x;
	mad.lo.s32 	%r10, %r7, %r8, %r9;
	cvt.u64.u32 	%rd1, %r10;
	mov.u32 	%r11, %ntid.y;
	mov.u32 	%r12, %ctaid.y;
	mov.u32 	%r13, %tid.y;
	mad.lo.s32 	%r14, %r11, %r12, %r13;
	mov.u32 	%r15, %ntid.z;
	mov.u32 	%r16, %ctaid.z;
	mov.u32 	%r17, %tid.z;
	mad.lo.s32 	%r2, %r15, %r16, %r17;
	cvt.s64.s32 	%rd2, %r3;
	setp.ge.s64 	%p1, %rd1, %rd2;
	setp.ge.s32 	%p2, %r14, %r6;
	or.pred  	%p3, %p1, %p2;
	setp.ge.s32 	%p4, %r2, %r5;
	or.pred  	%p5, %p3, %p4;
	@%p5 bra 	$L__BB11_3;
	cvt.u64.u32 	%rd6, %r2;
	cvt.u64.u32 	%rd7, %r14;
	mad.lo.s64 	%rd8, %rd2, %rd7, %rd1;
	mul.lo.s32 	%r18, %r6, %r3;
	cvt.s64.s32 	%rd9, %r18;
	mad.lo.s64 	%rd3, %rd9, %rd6, %rd8;
	mul.lo.s32 	%r19, %r18, %r5;
	cvt.s64.s32 	%rd10, %r19;
	setp.ge.s64 	%p6, %rd3, %rd10;
	@%p6 bra 	$L__BB11_3;
	cvta.to.global.u64 	%rd11, %rd4;
	shl.b64 	%rd12, %rd3, 2;
	add.s64 	%rd13, %rd11, %rd12;
	ld.global.f32 	%f1, [%rd13];
	cvta.to.global.u64 	%rd14, %rd5;
	add.s64 	%rd15, %rd14, %rd12;
	st.global.f32 	[%rd15], %f1;
$L__BB11_3:
	ret;

}
	// .globl	getU2D_kernel
.visible .entry getU2D_kernel(
	.param .u64 .ptr .align 1 getU2D_kernel_param_0,
	.param .u64 .ptr .align 1 getU2D_kernel_param_1,
	.param .f32 getU2D_kernel_param_2,
	.param .u32 getU2D_kernel_param_3,
	.param .u32 getU2D_kernel_param_4
)
{
	.reg .pred 	%p<5>;
	.reg .b32 	%r<14>;
	.reg .b32 	%f<6>;
	.reg .b64 	%rd<13>;

	ld.param.u64 	%rd4, [getU2D_kernel_param_0];
	ld.param.u64 	%rd5, [getU2D_kernel_param_1];
	ld.param.f32 	%f1, [getU2D_kernel_param_2];
	ld.param.u32 	%r2, [getU2D_kernel_param_3];
	ld.param.u32 	%r4, [getU2D_kernel_param_4];
	mov.u32 	%r5, %ntid.x;
	mov.u32 	%r6, %ctaid.x;
	mov.u32 	%r7, %tid.x;
	mad.lo.s32 	%r8, %r5, %r6, %r7;
	cvt.u64.u32 	%rd1, %r8;
	mov.u32 	%r9, %ntid.y;
	mov.u32 	%r10, %ctaid.y;
	mov.u32 	%r11, %tid.y;
	mad.lo.s32 	%r12, %r9, %r10, %r11;
	cvt.s64.s32 	%rd2, %r2;
	setp.ge.s64 	%p1, %rd1, %rd2;
	setp.ge.s32 	%p2, %r12, %r4;
	or.pred  	%p3, %p1, %p2;
	@%p3 bra 	$L__BB12_3;
	cvt.u64.u32 	%rd6, %r12;
	mad.lo.s64 	%rd3, %rd2, %rd6, %rd1;
	mul.lo.s32 	%r13, %r4, %r2;
	cvt.s64.s32 	%rd7, %r13;
	setp.ge.s64 	%p4, %rd3, %rd7;
	@%p4 bra 	$L__BB12_3;
	cvta.to.global.u64 	%rd8, %rd4;
	shl.b64 	%rd9, %rd3, 2;
	add.s64 	%rd10, %rd8, %rd9;
	ld.global.f32 	%f2, [%rd10];
	cvta.to.global.u64 	%rd11, %rd5;
	add.s64 	%rd12, %rd11, %rd9;
	ld.global.f32 	%f3, [%rd12];
	sub.f32 	%f4, %f2, %f3;
	fma.rn.f32 	%f5, %f1, %f4, %f2;
	st.global.f32 	[%rd10], %f5;
$L__BB12_3:
	ret;

}
	// .globl	getU3D_kernel
.visible .entry getU3D_kernel(
	.param .u64 .ptr .align 1 getU3D_kernel_param_0,
	.param .u64 .ptr .align 1 getU3D_kernel_param_1,
	.param .f32 getU3D_kernel_param_2,
	.param .u32 getU3D_kernel_param_3,
	.param .u32 getU3D_kernel_param_4,
	.param .u32 getU3D_kernel_param_5
)
{
	.reg .pred 	%p<7>;
	.reg .b32 	%r<20>;
	.reg .b32 	%f<6>;
	.reg .b64 	%rd<16>;

	ld.param.u64 	%rd4, [getU3D_kernel_param_0];
	ld.param.u64 	%rd5, [getU3D_kernel_param_1];
	ld.param.f32 	%f1, [getU3D_kernel_param_2];
	ld.param.u32 	%r3, [getU3D_kernel_param_3];
	ld.param.u32 	%r6, [getU3D_kernel_param_4];
	ld.param.u32 	%r5, [getU3D_kernel_param_5];
	mov.u32 	%r7, %ntid.x;
	mov.u32 	%r8, %ctaid.x;
	mov.u32 	%r9, %tid.x;
	mad.lo.s32 	%r10, %r7, %r8, %r9;
	cvt.u64.u32 	%rd1, %r10;
	mov.u32 	%r11, %ntid.y;
	mov.u32 	%r12, %ctaid.y;
	mov.u32 	%r13, %tid.y;
	mad.lo.s32 	%r14, %r11, %r12, %r13;
	mov.u32 	%r15, %ntid.z;
	mov.u32 	%r16, %ctaid.z;
	mov.u32 	%r17, %tid.z;
	mad.lo.s32 	%r2, %r15, %r16, %r17;
	cvt.s64.s32 	%rd2, %r3;
	setp.ge.s64 	%p1, %rd1, %rd2;
	setp.ge.s32 	%p2, %r14, %r6;
	or.pred  	%p3, %p1, %p2;
	setp.ge.s32 	%p4, %r2, %r5;
	or.pred  	%p5, %p3, %p4;
	@%p5 bra 	$L__BB13_3;
	cvt.u64.u32 	%rd6, %r2;
	cvt.u64.u32 	%rd7, %r14;
	mad.lo.s64 	%rd8, %rd2, %rd7, %rd1;
	mul.lo.s32 	%r18, %r6, %r3;
	cvt.s64.s32 	%rd9, %r18;
	mad.lo.s64 	%rd3, %rd9, %rd6, %rd8;
	mul.lo.s32 	%r19, %r18, %r5;
	cvt.s64.s32 	%rd10, %r19;
	setp.ge.s64 	%p6, %rd3, %rd10;
	@%p6 bra 	$L__BB13_3;
	cvta.to.global.u64 	%rd11, %rd4;
	shl.b64 	%rd12, %rd3, 2;
	add.s64 	%rd13, %rd11, %rd12;
	ld.global.f32 	%f2, [%rd13];
	cvta.to.global.u64 	%rd14, %rd5;
	add.s64 	%rd15, %rd14, %rd12;
	ld.global.f32 	%f3, [%rd15];
	sub.f32 	%f4, %f2, %f3;
	fma.rn.f32 	%f5, %f1, %f4, %f2;
	st.global.f32 	[%rd13], %f5;
$L__BB13_3:
	ret;

}
	// .globl	PDResidCalc2D_kernel
.visible .entry PDResidCalc2D_kernel(
	.param .u64 .ptr .align 1 PDResidCalc2D_kernel_param_0,
	.param .u64 .ptr .align 1 PDResidCalc2D_kernel_param_1,
	.param .u64 .ptr .align 1 PDResidCalc2D_kernel_param_2,
	.param .u32 PDResidCalc2D_kernel_param_3,
	.param .u32 PDResidCalc2D_kernel_param_4
)
{
	.reg .pred 	%p<5>;
	.reg .b32 	%r<14>;
	.reg .b32 	%f<4>;
	.reg .b64 	%rd<16>;

	ld.param.u64 	%rd4, [PDResidCalc2D_kernel_param_0];
	ld.param.u64 	%rd5, [PDResidCalc2D_kernel_param_1];
	ld.param.u64 	%rd6, [PDResidCalc2D_kernel_param_2];
	ld.param.u32 	%r2, [PDResidCalc2D_kernel_param_3];
	ld.param.u32 	%r4, [PDResidCalc2D_kernel_param_4];
	mov.u32 	%r5, %ntid.x;
	mov.u32 	%r6, %ctaid.x;
	mov.u32 	%r7, %tid.x;
	mad.lo.s32 	%r8, %r5, %r6, %r7;
	cvt.u64.u32 	%rd1, %r8;
	mov.u32 	%r9, %ntid.y;
	mov.u32 	%r10, %ctaid.y;
	mov.u32 	%r11, %tid.y;
	mad.lo.s32 	%r12, %r9, %r10, %r11;
	cvt.s64.s32 	%rd2, %r2;
	setp.ge.s64 	%p1, %rd1, %rd2;
	setp.ge.s32 	%p2, %r12, %r4;
	or.pred  	%p3, %p1, %p2;
	@%p3 bra 	$L__BB14_3;
	cvt.u64.u32 	%rd7, %r12;
	mad.lo.s64 	%rd3, %rd2, %rd7, %rd1;
	mul.lo.s32 	%r13, %r4, %r2;
	cvt.s64.s32 	%rd8, %r13;
	setp.ge.s64 	%p4, %rd3, %rd8;
	@%p4 bra 	$L__BB14_3;
	cvta.to.global.u64 	%rd9, %rd4;
	shl.b64 	%rd10, %rd3, 2;
	add.s64 	%rd11, %rd9, %rd10;
	ld.global.f32 	%f1, [%rd11];
	cvta.to.global.u64 	%rd12, %rd5;
	add.s64 	%rd13, %rd12, %rd10;
	ld.global.f32 	%f2, [%rd13];
	sub.f32 	%f3, %f1, %f2;
	cvta.to.global.u64 	%rd14, %rd6;
	add.s64 	%rd15, %rd14, %rd10;
	st.global.f32 	[%rd15], %f3;
$L__BB14_3:
	ret;

}
	// .globl	PDResidCalc3D_kernel
.visible .entry PDResidCalc3D_kernel(
	.param .u64 .ptr .align 1 PDResidCalc3D_kernel_param_0,
	.param .u64 .ptr .align 1 PDResidCalc3D_kernel_param_1,
	.param .u64 .ptr .align 1 PDResidCalc3D_kernel_param_2,
	.param .u32 PDResidCalc3D_kernel_param_3,
	.param .u32 PDResidCalc3D_kernel_param_4,
	.param .u32 PDResidCalc3D_kernel_param_5
)
{
	.reg .pred 	%p<7>;
	.reg .b32 	%r<20>;
	.reg .b32 	%f<4>;
	.reg .b64 	%rd<19>;

	ld.param.u64 	%rd4, [PDResidCalc3D_kernel_param_0];
	ld.param.u64 	%rd5, [PDResidCalc3D_kernel_param_1];
	ld.param.u64 	%rd6, [PDResidCalc3D_kernel_param_2];
	ld.param.u32 	%r3, [PDResidCalc3D_kernel_param_3];
	ld.param.u32 	%r6, [PDResidCalc3D_kernel_param_4];
	ld.param.u32 	%r5, [PDResidCalc3D_kernel_param_5];
	mov.u32 	%r7, %ntid.x;
	mov.u32 	%r8, %ctaid.x;
	mov.u32 	%r9, %tid.x;
	mad.lo.s32 	%r10, %r7, %r8, %r9;
	cvt.u64.u32 	%rd1, %r10;
	mov.u32 	%r11, %ntid.y;
	mov.u32 	%r12, %ctaid.y;
	mov.u32 	%r13, %tid.y;
	mad.lo.s32 	%r14, %r11, %r12, %r13;
	mov.u32 	%r15, %ntid.z;
	mov.u32 	%r16, %ctaid.z;
	mov.u32 	%r17, %tid.z;
	mad.lo.s32 	%r2, %r15, %r16, %r17;
	cvt.s64.s32 	%rd2, %r3;
	setp.ge.s64 	%p1, %rd1, %rd2;
	setp.ge.s32 	%p2, %r14, %r6;
	or.pred  	%p3, %p1, %p2;
	setp.ge.s32 	%p4, %r2, %r5;
	or.pred  	%p5, %p3, %p4;
	@%p5 bra 	$L__BB15_3;
	cvt.u64.u32 	%rd7, %r2;
	cvt.u64.u32 	%rd8, %r14;
	mad.lo.s64 	%rd9, %rd2, %rd8, %rd1;
	mul.lo.s32 	%r18, %r6, %r3;
	cvt.s64.s32 	%rd10, %r18;
	mad.lo.s64 	%rd3, %rd10, %rd7, %rd9;
	mul.lo.s32 	%r19, %r18, %r5;
	cvt.s64.s32 	%rd11, %r19;
	setp.ge.s64 	%p6, %rd3, %rd11;
	@%p6 bra 	$L__BB15_3;
	cvta.to.global.u64 	%rd12, %rd4;
	shl.b64 	%rd13, %rd3, 2;
	add.s64 	%rd14, %rd12, %rd13;
	ld.global.f32 	%f1, [%rd14];
	cvta.to.global.u64 	%rd15, %rd5;
	add.s64 	%rd16, %rd15, %rd13;
	ld.global.f32 	%f2, [%rd16];
	sub.f32 	%f3, %f1, %f2;
	cvta.to.global.u64 	%rd17, %rd6;
	add.s64 	%rd18, %rd17, %rd13;
	st.global.f32 	[%rd18], %f3;
$L__BB15_3:
	ret;

}


// ===== COMPILED SASS (sm_100) =====

	.target	sm_100

	.elftype	@"ET_EXEC"


//--------------------- .note.nv.tkinfo           --------------------------
	.section	.note.nv.tkinfo,"",@"SHT_NOTE"
	.sectionflags	@"SHF_NOTE_NV_TKINFO"
	.tkinfo
        /*0018*/ 	.word	0x00000002
        /*0030*/ 	.string	""
        /*0030*/ 	.string	"ptxas"
        /*0030*/ 	.string	"Cuda compilation tools, release 13.0, V13.0.88"
        /*0030*/ 	.string	"Build cuda_13.0.r13.0/compiler.36424714_0"
        /*0030*/ 	.string	"-arch sm_100 -m 64 "



//--------------------- .note.nv.cuinfo           --------------------------
	.section	.note.nv.cuinfo,"",@"SHT_NOTE"
	.sectionflags	@"SHF_NOTE_NV_CUINFO"
        /*0018*/ 	.short	0x0002
        /*001a*/ 	.short	0x0064
        /*001c*/ 	.short	0x0082
	.zero		2


//--------------------- .nv.info                  --------------------------
	.section	.nv.info,"",@"SHT_CUDA_INFO"
	.align	4


	//----- nvinfo : EIATTR_REGCOUNT
	.align		4
        /*0000*/ 	.byte	0x04, 0x2f
        /*0002*/ 	.short	(.L_1 - .L_0)
	.align		4
.L_0:
        /*0004*/ 	.word	index@(dualPD_kernel)
        /*0008*/ 	.word	0x00000014


	//----- nvinfo : EIATTR_FRAME_SIZE
	.align		4
.L_1:
        /*000c*/ 	.byte	0x04, 0x11
        /*000e*/ 	.short	(.L_3 - .L_2)
	.align		4
.L_2:
        /*0010*/ 	.word	index@(dualPD_kernel)
        /*0014*/ 	.word	0x00000000


	//----- nvinfo : EIATTR_REGCOUNT
	.align		4
.L_3:
        /*0018*/ 	.byte	0x04, 0x2f
        /*001a*/ 	.short	(.L_5 - .L_4)
	.align		4
.L_4:
        /*001c*/ 	.word	index@(Proj_funcPD2D_iso_kernel)
        /*0020*/ 	.word	0x00000013


	//----- nvinfo : EIATTR_FRAME_SIZE
	.align		4
.L_5:
        /*0024*/ 	.byte	0x04, 0x11
        /*0026*/ 	.short	(.L_7 - .L_6)
	.align		4
.L_6:
        /*0028*/ 	.word	index@($__internal_7_$__cuda_sm3x_div_rn_noftz_f32_slowpath)
        /*002c*/ 	.word	0x00000000


	//----- nvinfo : EIATTR_FRAME_SIZE
	.align		4
.L_7:
        /*0030*/ 	.byte	0x04, 0x11
        /*0032*/ 	.short	(.L_9 - .L_8)
	.align		4
.L_8:
        /*0034*/ 	.word	index@($__internal_6_$__cuda_sm20_sqrt_rn_f32_slowpath)
        /*0038*/ 	.word	0x00000000


	//----- nvinfo : EIATTR_FRAME_SIZE
	.align		4
.L_9:
        /*003c*/ 	.byte	0x04, 0x11
        /*003e*/ 	.short	(.L_11 - .L_10)
	.align		4
.L_10:
        /*0040*/ 	.word	index@(Proj_funcPD2D_iso_kernel)
        /*0044*/ 	.word	0x00000000


	//----- nvinfo : EIATTR_REGCOUNT
	.align		4
.L_11:
        /*0048*/ 	.byte	0x04, 0x2f
        /*004a*/ 	.short	(.L_13 - .L_12)
	.align		4
.L_12:
        /*004c*/ 	.word	index@(Proj_funcPD2D_aniso_kernel)
        /*0050*/ 	.word	0x00000013


	//----- nvinfo : EIATTR_FRAME_SIZE
	.align		4
.L_13:
        /*0054*/ 	.byte	0x04, 0x11
        /*0056*/ 	.short	(.L_15 - .L_14)
	.align		4
.L_14:
        /*0058*/ 	.word	index@($__internal_5_$__cuda_sm3x_div_rn_noftz_f32_slowpath)
        /*005c*/ 	.word	0x00000000


	//----- nvinfo : EIATTR_FRAME_SIZE
	.align		4
.L_15:
        /*0060*/ 	.byte	0x04, 0x11
        /*0062*/ 	.short	(.L_17 - .L_16)
	.align		4
.L_16:
        /*0064*/ 	.word	index@(Proj_funcPD2D_aniso_kernel)
        /*0068*/ 	.word	0x00000000


	//----- nvinfo : EIATTR_REGCOUNT
	.align		4
.L_17:
        /*006c*/ 	.byte	0x04, 0x2f
        /*006e*/ 	.short	(.L_19 - .L_18)
	.align		4
.L_18:
        /*0070*/ 	.word	index@(DivProj2D_kernel)
        /*0074*/ 	.word	0x0000001a


	//----- nvinfo : EIATTR_FRAME_SIZE
	.align		4
.L_19:
        /*0078*/ 	.byte	0x04, 0x11
        /*007a*/ 	.short	(.L_21 - .L_20)
	.align		4
.L_20:
        /*007c*/ 	.word	index@($__internal_4_$__cuda_sm20_div_rn_f64_full)
        /*0080*/ 	.word	0x00000000


	//----- nvinfo : EIATTR_FRAME_SIZE
	.align		4
.L_21:
        /*0084*/ 	.byte	0x04, 0x11
        /*0086*/ 	.short	(.L_23 - .L_22)
	.align		4
.L_22:
        /*0088*/ 	.word	index@(DivProj2D_kernel)
        /*008c*/ 	.word	0x00000000


	//----- nvinfo : EIATTR_REGCOUNT
	.align		4
.L_23:
        /*0090*/ 	.byte	0x04, 0x2f
        /*0092*/ 	.short	(.L_25 - .L_24)
	.align		4
.L_24:
        /*0094*/ 	.word	index@(PDnonneg2D_kernel)
        /*0098*/ 	.word	0x0000000a


	//----- nvinfo : EIATTR_FRAME_SIZE
	.align		4
.L_25:
        /*009c*/ 	.byte	0x04, 0x11
        /*009e*/ 	.short	(.L_27 - .L_26)
	.align		4
.L_26:
        /*00a0*/ 	.word	index@(PDnonneg2D_kernel)
        /*00a4*/ 	.word	0x00000000


	//----- nvinfo : EIATTR_REGCOUNT
	.align		4
.L_27:
        /*00a8*/ 	.byte	0x04, 0x2f
        /*00aa*/ 	.short	(.L_29 - .L_28)
	.align		4
.L_28:
        /*00ac*/ 	.word	index@(dualPD3D_kernel)
        /*00b0*/ 	.word	0x0000001c


	//----- nvinfo : EIATTR_FRAME_SIZE
	.align		4
.L_29:
        /*00b4*/ 	.byte	0x04, 0x11
        /*00b6*/ 	.short	(.L_31 - .L_30)
	.align		4
.L_30:
        /*00b8*/ 	.word	index@(dualPD3D_kernel)
        /*00bc*/ 	.word	0x00000000


	//----- nvinfo : EIATTR_REGCOUNT
	.align		4
.L_31:
        /*00c0*/ 	.byte	0x04, 0x2f
        /*00c2*/ 	.short	(.L_33 - .L_32)
	.align		4
.L_32:
        /*00c4*/ 	.word	index@(Proj_funcPD3D_iso_kernel)
        /*00c8*/ 	.word	0x00000014


	//----- nvinfo : EIATTR_FRAME_SIZE
	.align		4
.L_33:
        /*00cc*/ 	.byte	0x04, 0x11
        /*00ce*/ 	.short	(.L_35 - .L_34)
	.align		4
.L_34:
        /*00d0*/ 	.word	index@($__internal_3_$__cuda_sm20_sqrt_rn_f32_slowpath)
        /*00d4*/ 	.word	0x00000000


	//----- nvinfo : EIATTR_FRAME_SIZE
	.align		4
.L_35:
        /*00d8*/ 	.byte	0x04, 0x11
        /*00da*/ 	.short	(.L_37 - .L_36)
	.align		4
.L_36:
        /*00dc*/ 	.word	index@($__internal_2_$__cuda_sm20_rcp_rn_f32_slowpath)
        /*00e0*/ 	.word	0x00000000


	//----- nvinfo : EIATTR_FRAME_SIZE
	.align		4
.L_37:
        /*00e4*/ 	.byte	0x04, 0x11
        /*00e6*/ 	.short	(.L_39 - .L_38)
	.align		4
.L_38:
        /*00e8*/ 	.word	index@(Proj_funcPD3D_iso_kernel)
        /*00ec*/ 	.word	0x00000000


	//----- nvinfo : EIATTR_REGCOUNT
	.align		4
.L_39:
        /*00f0*/ 	.byte	0x04, 0x2f
        /*00f2*/ 	.short	(.L_41 - .L_40)
	.align		4
.L_40:
        /*00f4*/ 	.word	index@(Proj_funcPD3D_aniso_kernel)
        /*00f8*/ 	.word	0x00000016


	//----- nvinfo : EIATTR_FRAME_SIZE
	.align		4
.L_41:
        /*00fc*/ 	.byte	0x04, 0x11
        /*00fe*/ 	.short	(.L_43 - .L_42)
	.align		4
.L_42:
        /*0100*/ 	.word	index@($__internal_1_$__cuda_sm3x_div_rn_noftz_f32_slowpath)
        /*0104*/ 	.word	0x00000000


	//----- nvinfo : EIATTR_FRAME_SIZE
	.align		4
.L_43:
        /*0108*/ 	.byte	0x04, 0x11
        /*010a*/ 	.short	(.L_45 - .L_44)
	.align		4
.L_44:
        /*010c*/ 	.word	index@(Proj_funcPD3D_aniso_kernel)
        /*0110*/ 	.word	0x00000000


	//----- nvinfo : EIATTR_REGCOUNT
	.align		4
.L_45:
        /*0114*/ 	.byte	0x04, 0x2f
        /*0116*/ 	.short	(.L_47 - .L_46)
	.align		4
.L_46:
        /*0118*/ 	.word	index@(DivProj3D_kernel)
        /*011c*/ 	.word	0x00000018


	//----- nvinfo : EIATTR_FRAME_SIZE
	.align		4
.L_47:
        /*0120*/ 	.byte	0x04, 0x11
        /*0122*/ 	.short	(.L_49 - .L_48)
	.align		4
.L_48:
        /*0124*/ 	.word	index@($__internal_0_$__cuda_sm3x_div_rn_noftz_f32_slowpath)
        /*0128*/ 	.word	0x00000000


	//----- nvinfo : EIATTR_FRAME_SIZE
	.align		4
.L_49:
        /*012c*/ 	.byte	0x04, 0x11
        /*012e*/ 	.short	(.L_51 - .L_50)
	.align		4
.L_50:
        /*0130*/ 	.word	index@(DivProj3D_kernel)
        /*0134*/ 	.word	0x00000000


	//----- nvinfo : EIATTR_REGCOUNT
	.align		4
.L_51:
        /*0138*/ 	.byte	0x04, 0x2f
        /*013a*/ 	.short	(.L_53 - .L_52)
	.align		4
.L_52:
        /*013c*/ 	.word	index@(PDnonneg3D_kernel)
        /*0140*/ 	.word	0x0000000c


	//----- nvinfo : EIATTR_FRAME_SIZE
	.align		4
.L_53:
        /*0144*/ 	.byte	0x04, 0x11
        /*0146*/ 	.short	(.L_55 - .L_54)
	.align		4
.L_54:
        /*0148*/ 	.word	index@(PDnonneg3D_kernel)
        /*014c*/ 	.word	0x00000000


	//----- nvinfo : EIATTR_REGCOUNT
	.align		4
.L_55:
        /*0150*/ 	.byte	0x04, 0x2f
        /*0152*/ 	.short	(.L_57 - .L_56)
	.align		4
.L_56:
        /*0154*/ 	.word	index@(PDcopy_kernel2D)
        /*0158*/ 	.word	0x0000000a


	//----- nvinfo : EIATTR_FRAME_SIZE
	.align		4
.L_57:
        /*015c*/ 	.byte	0x04, 0x11
        /*015e*/ 	.short	(.L_59 - .L_58)
	.align		4
.L_58:
        /*0160*/ 	.word	index@(PDcopy_kernel2D)
        /*0164*/ 	.word	0x00000000


	//----- nvinfo : EIATTR_REGCOUNT
	.align		4
.L_59:
        /*0168*/ 	.byte	0x04, 0x2f
        /*016a*/ 	.short	(.L_61 - .L_60)
	.align		4
.L_60:
        /*016c*/ 	.word	index@(PDcopy_kernel3D)
        /*0170*/ 	.word	0x0000000c


	//----- nvinfo : EIATTR_FRAME_SIZE
	.align		4
.L_61:
        /*0174*/ 	.byte	0x04, 0x11
        /*0176*/ 	.short	(.L_63 - .L_62)
	.align		4
.L_62:
        /*0178*/ 	.word	index@(PDcopy_kernel3D)
        /*017c*/ 	.word	0x00000000


	//----- nvinfo : EIATTR_REGCOUNT
	.align		4
.L_63:
        /*0180*/ 	.byte	0x04, 0x2f
        /*0182*/ 	.short	(.L_65 - .L_64)
	.align		4
.L_64:
        /*0184*/ 	.word	index@(getU2D_kernel)
        /*0188*/ 	.word	0x0000000a


	//----- nvinfo : EIATTR_FRAME_SIZE
	.align		4
.L_65:
        /*018c*/ 	.byte	0x04, 0x11
        /*018e*/ 	.short	(.L_67 - .L_66)
	.align		4
.L_66:
        /*0190*/ 	.word	index@(getU2D_kernel)
        /*0194*/ 	.word	0x00000000


	//----- nvinfo : EIATTR_REGCOUNT
	.align		4
.L_67:
        /*0198*/ 	.byte	0x04, 0x2f
        /*019a*/ 	.short	(.L_69 - .L_68)
	.align		4
.L_68:
        /*019c*/ 	.word	index@(getU3D_kernel)
        /*01a0*/ 	.word	0x0000000c


	//----- nvinfo : EIATTR_FRAME_SIZE
	.align		4
.L_69:
        /*01a4*/ 	.byte	0x04, 0x11
        /*01a6*/ 	.short	(.L_71 - .L_70)
	.align		4
.L_70:
        /*01a8*/ 	.word	index@(getU3D_kernel)
        /*01ac*/ 	.word	0x00000000


	//----- nvinfo : EIATTR_REGCOUNT
	.align		4
.L_71:
        /*01b0*/ 	.byte	0x04, 0x2f
        /*01b2*/ 	.short	(.L_73 - .L_72)
	.align		4
.L_72:
        /*01b4*/ 	.word	index@(PDResidCalc2D_kernel)
        /*01b8*/ 	.word	0x0000000c


	//----- nvinfo : EIATTR_FRAME_SIZE
	.align		4
.L_73:
        /*01bc*/ 	.byte	0x04, 0x11
        /*01be*/ 	.short	(.L_75 - .L_74)
	.align		4
.L_74:
        /*01c0*/ 	.word	index@(PDResidCalc2D_kernel)
        /*01c4*/ 	.word	0x00000000


	//----- nvinfo : EIATTR_REGCOUNT
	.align		4
.L_75:
        /*01c8*/ 	.byte	0x04, 0x2f
        /*01ca*/ 	.short	(.L_77 - .L_76)
	.align		4
.L_76:
        /*01cc*/ 	.word	index@(PDResidCalc3D_kernel)
        /*01d0*/ 	.word	0x0000000c


	//----- nvinfo : EIATTR_FRAME_SIZE
	.align		4
.L_77:
        /*01d4*/ 	.byte	0x04, 0x11
        /*01d6*/ 	.short	(.L_79 - .L_78)
	.align		4
.L_78:
        /*01d8*/ 	.word	index@(PDResidCalc3D_kernel)
        /*01dc*/ 	.word	0x00000000


	//----- nvinfo : EIATTR_MIN_STACK_SIZE
	.align		4
.L_79:
        /*01e0*/ 	.byte	0x04, 0x12
        /*01e2*/ 	.short	(.L_81 - .L_80)
	.align		4
.L_80:
        /*01e4*/ 	.word	index@(PDResidCalc3D_kernel)
        /*01e8*/ 	.word	0x00000000


	//----- nvinfo : EIATTR_MIN_STACK_SIZE
	.align		4
.L_81:
        /*01ec*/ 	.byte	0x04, 0x12
        /*01ee*/ 	.short	(.L_83 - .L_82)
	.align		4
.L_82:
        /*01f0*/ 	.word	index@(PDResidCalc2D_kernel)
        /*01f4*/ 	.word	0x00000000


	//----- nvinfo : EIATTR_MIN_STACK_SIZE
	.align		4
.L_83:
        /*01f8*/ 	.byte	0x04, 0x12
        /*01fa*/ 	.short	(.L_85 - .L_84)
	.align		4
.L_84:
        /*01fc*/ 	.word	index@(getU3D_kernel)
        /*0200*/ 	.word	0x00000000


	//----- nvinfo : EIATTR_MIN_STACK_SIZE
	.align		4
.L_85:
        /*0204*/ 	.byte	0x04, 0x12
        /*0206*/ 	.short	(.L_87 - .L_86)
	.align		4
.L_86:
        /*0208*/ 	.word	index@(getU2D_kernel)
        /*020c*/ 	.word	0x00000000


	//----- nvinfo : EIATTR_MIN_STACK_SIZE
	.align		4
.L_87:
        /*0210*/ 	.byte	0x04, 0x12
        /*0212*/ 	.short	(.L_89 - .L_88)
	.align		4
.L_88:
        /*0214*/ 	.word	index@(PDcopy_kernel3D)
        /*0218*/ 	.word	0x00000000


	//----- nvinfo : EIATTR_MIN_STACK_SIZE
	.align		4
.L_89:
        /*021c*/ 	.byte	0x04, 0x12
        /*021e*/ 	.short	(.L_91 - .L_90)
	.align		4
.L_90:
        /*0220*/ 	.word	index@(PDcopy_kernel2D)
        /*0224*/ 	.word	0x00000000


	//----- nvinfo : EIATTR_MIN_STACK_SIZE
	.align		4
.L_91:
        /*0228*/ 	.byte	0x04, 0x12
        /*022a*/ 	.short	(.L_93 - .L_92)
	.align		4
.L_92:
        /*022c*/ 	.word	index@(PDnonneg3D_kernel)
        /*0230*/ 	.word	0x00000000


	//----- nvinfo : EIATTR_MIN_STACK_SIZE
	.align		4
.L_93:
        /*0234*/ 	.byte	0x04, 0x12
        /*0236*/ 	.short	(.L_95 - .L_94)
	.align		4
.L_94:
        /*0238*/ 	.word	index@(DivProj3D_kernel)
        /*023c*/ 	.word	0x00000000


	//----- nvinfo : EIATTR_MIN_STACK_SIZE
	.align		4
.L_95:
        /*0240*/ 	.byte	0x04, 0x12
        /*0242*/ 	.short	(.L_97 - .L_96)
	.align		4
.L_96:
        /*0244*/ 	.word	index@(Proj_funcPD3D_aniso_kernel)
        /*0248*/ 	.word	0x00000000


	//----- nvinfo : EIATTR_MIN_STACK_SIZE
	.align		4
.L_97:
        /*024c*/ 	.byte	0x04, 0x12
        /*024e*/ 	.short	(.L_99 - .L_98)
	.align		4
.L_98:
        /*0250*/ 	.word	index@(Proj_funcPD3D_iso_kernel)
        /*0254*/ 	.word	0x00000000


	//----- nvinfo : EIATTR_MIN_STACK_SIZE
	.align		4
.L_99:
        /*0258*/ 	.byte	0x04, 0x12
        /*025a*/ 	.short	(.L_101 - .L_100)
	.align		4
.L_100:
        /*025c*/ 	.word	index@(dualPD3D_kernel)
        /*0260*/ 	.word	0x00000000


	//----- nvinfo : EIATTR_MIN_STACK_SIZE
	.align		4
.L_101:
        /*0264*/ 	.byte	0x04, 0x12
        /*0266*/ 	.short	(.L_103 - .L_102)
	.align		4
.L_102:
        /*0268*/ 	.word	index@(PDnonneg2D_kernel)
        /*026c*/ 	.word	0x00000000


	//----- nvinfo : EIATTR_MIN_STACK_SIZE
	.align		4
.L_103:
        /*0270*/ 	.byte	0x04, 0x12
        /*0272*/ 	.short	(.L_105 - .L_104)
	.align		4
.L_104:
        /*0274*/ 	.word	index@(DivProj2D_kernel)
        /*0278*/ 	.word	0x00000000


	//----- nvinfo : EIATTR_MIN_STACK_SIZE
	.align		4
.L_105:
        /*027c*/ 	.byte	0x04, 0x12
        /*027e*/ 	.short	(.L_107 - .L_106)
	.align		4
.L_106:
        /*0280*/ 	.word	index@(Proj_funcPD2D_aniso_kernel)
        /*0284*/ 	.word	0x00000000


	//----- nvinfo : EIATTR_MIN_STACK_SIZE
	.align		4
.L_107:
        /*0288*/ 	.byte	0x04, 0x12
        /*028a*/ 	.short	(.L_109 - .L_108)
	.align		4
.L_108:
        /*028c*/ 	.word	index@(Proj_funcPD2D_iso_kernel)
        /*0290*/ 	.word	0x00000000


	//----- nvinfo : EIATTR_MIN_STACK_SIZE
	.align		4
.L_109:
        /*0294*/ 	.byte	0x04, 0x12
        /*0296*/ 	.short	(.L_111 - .L_110)
	.align		4
.L_110:
        /*0298*/ 	.word	index@(dualPD_kernel)
        /*029c*/ 	.word	0x00000000
.L_111:


//--------------------- .nv.compat                --------------------------
	.section	.nv.compat,"",@"SHT_CUDA_COMPAT_INFO"
	.align	4
        /*0000*/ 	.byte	0x02, 0x09, 0x00, 0x00, 0x02, 0x02, 0x01, 0x00, 0x02, 0x05, 0x05, 0x00, 0x03, 0x07, 0x01, 0x01
        /*0010*/ 	.byte	0x02, 0x03, 0x00, 0x00, 0x02, 0x06, 0x01, 0x00, 0x04, 0x0b, 0x08, 0x00, 0x01, 0x00, 0x00, 0x00
        /*0020*/ 	.byte	0x00, 0x00, 0x00, 0x00


//--------------------- .nv.info.PDResidCalc3D_kernel --------------------------
	.section	.nv.info.PDResidCalc3D_kernel,"",@"SHT_CUDA_INFO"
	.sectionflags	@""
	.align	4


	//----- nvinfo : EIATTR_CUDA_API_VERSION
	.align		4
        /*0000*/ 	.byte	0x04, 0x37
        /*0002*/ 	.short	(.L_113 - .L_112)
.L_112:
        /*0004*/ 	.word	0x00000082


	//----- nvinfo : EIATTR_KPARAM_INFO
	.align		4
.L_113:
        /*0008*/ 	.byte	0x04, 0x17
        /*000a*/ 	.short	(.L_115 - .L_114)
.L_114:
        /*000c*/ 	.word	0x00000000
        /*0010*/ 	.short	0x0005
        /*0012*/ 	.short	0x0020
        /*0014*/ 	.byte	0x00, 0xf0, 0x11, 0x00


	//----- nvinfo : EIATTR_KPARAM_INFO
	.align		4
.L_115:
        /*0018*/ 	.byte	0x04, 0x17
        /*001a*/ 	.short	(.L_117 - .L_116)
.L_116:
        /*001c*/ 	.word	0x00000000
        /*0020*/ 	.short	0x0004
        /*0022*/ 	.short	0x001c
        /*0024*/ 	.byte	0x00, 0xf0, 0x11, 0x00


	//----- nvinfo : EIATTR_KPARAM_INFO
	.align		4
.L_117:
        /*0028*/ 	.byte	0x04, 0x17
        /*002a*/ 	.short	(.L_119 - .L_118)
.L_118:
        /*002c*/ 	.word	0x00000000
        /*0030*/ 	.short	0x0003
        /*0032*/ 	.short	0x0018
        /*0034*/ 	.byte	0x00, 0xf0, 0x11, 0x00


	//----- nvinfo : EIATTR_KPARAM_INFO
	.align		4
.L_119:
        /*0038*/ 	.byte	0x04, 0x17
        /*003a*/ 	.short	(.L_121 - .L_120)
.L_120:
        /*003c*/ 	.word	0x00000000
        /*0040*/ 	.short	0x0002
        /*0042*/ 	.short	0x0010
        /*0044*/ 	.byte	0x00, 0xf5, 0x21, 0x00


	//----- nvinfo : EIATTR_KPARAM_INFO
	.align		4
.L_121:
        /*0048*/ 	.byte	0x04, 0x17
        /*004a*/ 	.short	(.L_123 - .L_122)
.L_122:
        /*004c*/ 	.word	0x00000000
        /*0050*/ 	.short	0x0001
        /*0052*/ 	.short	0x0008
        /*0054*/ 	.byte	0x00, 0xf5, 0x21, 0x00


	//----- nvinfo : EIATTR_KPARAM_INFO
	.align		4
.L_123:
        /*0058*/ 	.byte	0x04, 0x17
        /*005a*/ 	.short	(.L_125 - .L_124)
.L_124:
        /*005c*/ 	.word	0x00000000
        /*0060*/ 	.short	0x0000
        /*0062*/ 	.short	0x0000
        /*0064*/ 	.byte	0x00, 0xf5, 0x21, 0x00


	//----- nvinfo : EIATTR_SPARSE_MMA_MASK
	.align		4
.L_125:
        /*0068*/ 	.byte	0x03, 0x50
        /*006a*/ 	.short	0x0000


	//----- nvinfo : EIATTR_MAXREG_COUNT
	.align		4
        /*006c*/ 	.byte	0x03, 0x1b
        /*006e*/ 	.short	0x00ff


	//----- nvinfo : EIATTR_MERCURY_ISA_VERSION
	.align		4
        /*0070*/ 	.byte	0x03, 0x5f
        /*0072*/ 	.short	0x0101


	//----- nvinfo : EIATTR_VRC_CTA_INIT_COUNT
	.align		4
        /*0074*/ 	.byte	0x02, 0x4a
	.zero		1
	.zero		1


	//----- nvinfo : EIATTR_EXIT_INSTR_OFFSETS
	.align		4
        /*0078*/ 	.byte	0x04, 0x1c
        /*007a*/ 	.short	(.L_127 - .L_126)


	//   ....[0]....
.L_126:
        /*007c*/ 	.word	0x00000140


	//   ....[1]....
        /*0080*/ 	.word	0x00000220


	//   ....[2]....
        /*0084*/ 	.word	0x00000320


	//----- nvinfo : EIATTR_CBANK_PARAM_SIZE
	.align		4
.L_127:
        /*0088*/ 	.byte	0x03, 0x19
        /*008a*/ 	.short	0x0024


	//----- nvinfo : EIATTR_PARAM_CBANK
	.align		4
        /*008c*/ 	.byte	0x04, 0x0a
        /*008e*/ 	.short	(.L_129 - .L_128)
	.align		4
.L_128:
        /*0090*/ 	.word	index@(.nv.constant0.PDResidCalc3D_kernel)
        /*0094*/ 	.short	0x0380
        /*0096*/ 	.short	0x0024


	//----- nvinfo : EIATTR_SW_WAR
	.align		4
.L_129:
        /*0098*/ 	.byte	0x04, 0x36
        /*009a*/ 	.short	(.L_131 - .L_130)
.L_130:
        /*009c*/ 	.word	0x00000008
.L_131:


//--------------------- .nv.info.PDResidCalc2D_kernel --------------------------
	.section	.nv.info.PDResidCalc2D_kernel,"",@"SHT_CUDA_INFO"
	.sectionflags	@""
	.align	4


	//----- nvinfo : EIATTR_CUDA_API_VERSION
	.align		4
        /*0000*/ 	.byte	0x04, 0x37
        /*0002*/ 	.short	(.L_133 - .L_132)
.L_132:
        /*0004*/ 	.word	0x00000082


	//----- nvinfo : EIATTR_KPARAM_INFO
	.align		4
.L_133:
        /*0008*/ 	.byte	0x04, 0x17
        /*000a*/ 	.short	(.L_135 - .L_134)
.L_134:
        /*000c*/ 	.word	0x00000000
        /*0010*/ 	.short	0x0004
        /*0012*/ 	.short	0x001c
        /*0014*/ 	.byte	0x00, 0xf0, 0x11, 0x00


	//----- nvinfo : EIATTR_KPARAM_INFO
	.align		4
.L_135:
        /*0018*/ 	.byte	0x04, 0x17
        /*001a*/ 	.short	(.L_137 - .L_136)
.L_136:
        /*001c*/ 	.word	0x00000000
        /*0020*/ 	.short	0x0003
        /*0022*/ 	.short	0x0018
        /*0024*/ 	.byte	0x00, 0xf0, 0x11, 0x00


	//----- nvinfo : EIATTR_KPARAM_INFO
	.align		4
.L_137:
        /*0028*/ 	.byte	0x04, 0x17
        /*002a*/ 	.short	(.L_139 - .L_138)
.L_138:
        /*002c*/ 	.word	0x00000000
        /*0030*/ 	.short	0x0002
        /*0032*/ 	.short	0x0010
        /*0034*/ 	.byte	0x00, 0xf5, 0x21, 0x00


	//----- nvinfo : EIATTR_KPARAM_INFO
	.align		4
.L_139:
        /*0038*/ 	.byte	0x04, 0x17
        /*003a*/ 	.short	(.L_141 - .L_140)
.L_140:
        /*003c*/ 	.word	0x00000000
        /*0040*/ 	.short	0x0001
        /*0042*/ 	.short	0x0008
        /*0044*/ 	.byte	0x00, 0xf5, 0x21, 0x00


	//----- nvinfo : EIATTR_KPARAM_INFO
	.align		4
.L_141:
        /*0048*/ 	.byte	0x04, 0x17
        /*004a*/ 	.short	(.L_143 - .L_142)
.L_142:
        /*004c*/ 	.word	0x00000000
        /*0050*/ 	.short	0x0000
        /*0052*/ 	.short	0x0000
        /*0054*/ 	.byte	0x00, 0xf5, 0x21, 0x00


	//----- nvinfo : EIATTR_SPARSE_MMA_MASK
	.align		4
.L_143:
        /*0058*/ 	.byte	0x03, 0x50
        /*005a*/ 	.short	0x0000


	//----- nvinfo : EIATTR_MAXREG_COUNT
	.align		4
        /*005c*/ 	.byte	0x03, 0x1b
        /*005e*/ 	.short	0x00ff


	//----- nvinfo : EIATTR_MERCURY_ISA_VERSION
	.align		4
        /*0060*/ 	.byte	0x03, 0x5f
        /*0062*/ 	.short	0x0101


	//----- nvinfo : EIATTR_VRC_CTA_INIT_COUNT
	.align		4
        /*0064*/ 	.byte	0x02, 0x4a
	.zero		1
	.zero		1


	//----- nvinfo : EIATTR_EXIT_INSTR_OFFSETS
	.align		4
        /*0068*/ 	.byte	0x04, 0x1c
        /*006a*/ 	.short	(.L_145 - .L_144)


	//   ....[0]....
.L_144:
        /*006c*/ 	.word	0x000000e0


	//   ....[1]....
        /*0070*/ 	.word	0x00000170


	//   ....[2]....
        /*0074*/ 	.word	0x00000270


	//----- nvinfo : EIATTR_CBANK_PARAM_SIZE
	.align		4
.L_145:
        /*0078*/ 	.byte	0x03, 0x19
        /*007a*/ 	.short	0x0020


	//----- nvinfo : EIATTR_PARAM_CBANK
	.align		4
        /*007c*/ 	.byte	0x04, 0x0a
        /*007e*/ 	.short	(.L_147 - .L_146)
	.align		4
.L_146:
        /*0080*/ 	.word	index@(.nv.constant0.PDResidCalc2D_kernel)
        /*0084*/ 	.short	0x0380
        /*0086*/ 	.short	0x0020


	//----- nvinfo : EIATTR_SW_WAR
	.align		4
.L_147:
        /*0088*/ 	.byte	0x04, 0x36
        /*008a*/ 	.short	(.L_149 - .L_148)
.L_148:
        /*008c*/ 	.word	0x00000008
.L_149:


//--------------------- .nv.info.getU3D_kernel    --------------------------
	.section	.nv.info.getU3D_kernel,"",@"SHT_CUDA_INFO"
	.sectionflags	@""
	.align	4


	//----- nvinfo : EIATTR_CUDA_API_VERSION
	.align		4
        /*0000*/ 	.byte	0x04, 0x37
        /*0002*/ 	.short	(.L_151 - .L_150)
.L_150:
        /*0004*/ 	.word	0x00000082


	//----- nvinfo : EIATTR_KPARAM_INFO
	.align		4
.L_151:
        /*0008*/ 	.byte	0x04, 0x17
        /*000a*/ 	.short	(.L_153 - .L_152)
.L_152:
        /*000c*/ 	.word	0x00000000
        /*0010*/ 	.short	0x0005
        /*0012*/ 	.short	0x001c
        /*0014*/ 	.byte	0x00, 0xf0, 0x11, 0x00


	//----- nvinfo : EIATTR_KPARAM_INFO
	.align		4
.L_153:
        /*0018*/ 	.byte	0x04, 0x17
        /*001a*/ 	.short	(.L_155 - .L_154)
.L_154:
        /*001c*/ 	.word	0x00000000
        /*0020*/ 	.short	0x0004
        /*0022*/ 	.short	0x0018
        /*0024*/ 	.byte	0x00, 0xf0, 0x11, 0x00


	//----- nvinfo : EIATTR_KPARAM_INFO
	.align		4
.L_155:
        /*0028*/ 	.byte	0x04, 0x17
        /*002a*/ 	.short	(.L_157 - .L_156)
.L_156:
        /*002c*/ 	.word	0x00000000
        /*0030*/ 	.short	0x0003
        /*0032*/ 	.short	0x0014
        /*0034*/ 	.byte	0x00, 0xf0, 0x11, 0x00


	//----- nvinfo : EIATTR_KPARAM_INFO
	.align		4
.L_157:
        /*0038*/ 	.byte	0x04, 0x17
        /*003a*/ 	.short	(.L_159 - .L_158)
.L_158:
        /*003c*/ 	.word	0x00000000
        /*0040*/ 	.short	0x0002
        /*0042*/ 	.short	0x0010
        /*0044*/ 	.byte	0x00, 0xf0, 0x11, 0x00


	//----- nvinfo : EIATTR_KPARAM_INFO
	.align		4
.L_159:
        /*0048*/ 	.byte	0x04, 0x17
        /*004a*/ 	.short	(.L_161 - .L_160)
.L_160:
        /*004c*/ 	.word	0x00000000
        /*0050*/ 	.short	0x0001
        /*0052*/ 	.short	0x0008
        /*0054*/ 	.byte	0x00, 0xf5, 0x21, 0x00


	//----- nvinfo : EIATTR_KPARAM_INFO
	.align		4
.L_161:
        /*0058*/ 	.byte	0x04, 0x17
        /*005a*/ 	.short	(.L_163 - .L_162)
.L_162:
        /*005c*/ 	.word	0x00000000
        /*0060*/ 	.short	0x0000
        /*0062*/ 	.short	0x0000
        /*0064*/ 	.byte	0x00, 0xf5, 0x21, 0x00


	//----- nvinfo : EIATTR_SPARSE_MMA_MASK
	.align		4
.L_163:
        /*0068*/ 	.byte	0x03, 0x50
        /*006a*/ 	.short	0x0000


	//----- nvinfo : EIATTR_MAXREG_COUNT
	.align		4
        /*006c*/ 	.byte	0x03, 0x1b
        /*006e*/ 	.short	0x00ff


	//----- nvinfo : EIATTR_MERCURY_ISA_VERSION
	.align		4
        /*0070*/ 	.byte	0x03, 0x5f
        /*0072*/ 	.short	0x0101


	//----- nvinfo : EIATTR_VRC_CTA_INIT_COUNT
	.align		4
        /*0074*/ 	.byte	0x02, 0x4a
	.zero		1
	.zero		1


	//----- nvinfo : EIATTR_EXIT_INSTR_OFFSETS
	.align		4
        /*0078*/ 	.byte	0x04, 0x1c
        /*007a*/ 	.short	(.L_165 - .L_164)


	//   ....[0]....
.L_164:
        /*007c*/ 	.word	0x00000140


	//   ....[1]....
        /*0080*/ 	.word	0x00000220


	//   ....[2]....
        /*0084*/ 	.word	0x00000310


	//----- nvinfo : EIATTR_CBANK_PARAM_SIZE
	.align		4
.L_165:
        /*0088*/ 	.byte	0x03, 0x19
        /*008a*/ 	.short	0x0020


	//----- nvinfo : EIATTR_PARAM_CBANK
	.align		4
        /*008c*/ 	.byte	0x04, 0x0a
        /*008e*/ 	.short	(.L_167 - .L_166)
	.align		4
.L_166:
        /*0090*/ 	.word	index@(.nv.constant0.getU3D_kernel)
        /*0094*/ 	.short	0x0380
        /*0096*/ 	.short	0x0020


	//----- nvinfo : EIATTR_SW_WAR
	.align		4
.L_167:
        /*0098*/ 	.byte	0x04, 0x36
        /*009a*/ 	.short	(.L_169 - .L_168)
.L_168:
        /*009c*/ 	.word	0x00000008
.L_169:


//--------------------- .nv.info.getU2D_kernel    --------------------------
	.section	.nv.info.getU2D_kernel,"",@"SHT_CUDA_INFO"
	.sectionflags	@""
	.align	4


	//----- nvinfo : EIATTR_CUDA_API_VERSION
	.align		4
        /*0000*/ 	.byte	0x04, 0x37
        /*0002*/ 	.short	(.L_171 - .L_170)
.L_170:
        /*0004*/ 	.word	0x00000082


	//----- nvinfo : EIATTR_KPARAM_INFO
	.align		4
.L_171:
        /*0008*/ 	.byte	0x04, 0x17
        /*000a*/ 	.short	(.L_173 - .L_172)
.L_172:
        /*000c*/ 	.word	0x00000000
        /*0010*/ 	.short	0x0004
        /*0012*/ 	.short	0x0018
        /*0014*/ 	.byte	0x00, 0xf0, 0x11, 0x00


	//----- nvinfo : EIATTR_KPARAM_INFO
	.align		4
.L_173:
        /*0018*/ 	.byte	0x04, 0x17
        /*001a*/ 	.short	(.L_175 - .L_174)
.L_174:
        /*001c*/ 	.word	0x00000000
        /*0020*/ 	.short	0x0003
        /*0022*/ 	.short	0x0014
        /*0024*/ 	.byte	0x00, 0xf0, 0x11, 0x00


	//----- nvinfo : EIATTR_KPARAM_INFO
	.align		4
.L_175:
        /*0028*/ 	.byte	0x04, 0x17
        /*002a*/ 	.short	(.L_177 - .L_176)
.L_176:
        /*002c*/ 	.word	0x00000000
        /*0030*/ 	.short	0x0002
        /*0032*/ 	.short	0x0010
        /*0034*/ 	.byte	0x00, 0xf0, 0x11, 0x00


	//----- nvinfo : EIATTR_KPARAM_INFO
	.align		4
.L_177:
        /*0038*/ 	.byte	0x04, 0x17
        /*003a*/ 	.short	(.L_179 - .L_178)
.L_178:
        /*003c*/ 	.word	0x00000000
        /*0040*/ 	.short	0x0001
        /*0042*/ 	.short	0x0008
        /*0044*/ 	.byte	0x00, 0xf5, 0x21, 0x00


	//----- nvinfo : EIATTR_KPARAM_INFO
	.align		4
.L_179:
        /*0048*/ 	.byte	0x04, 0x17
        /*004a*/ 	.short	(.L_181 - .L_180)
.L_180:
        /*004c*/ 	.word	0x00000000
        /*0050*/ 	.short	0x0000
        /*0052*/ 	.short	0x0000
        /*0054*/ 	.byte	0x00, 0xf5, 0x21, 0x00


	//----- nvinfo : EIATTR_SPARSE_MMA_MASK
	.align		4
.L_181:
        /*0058*/ 	.byte	0x03, 0x50
        /*005a*/ 	.short	0x0000


	//----- nvinfo : EIATTR_MAXREG_COUNT
	.align		4
        /*005c*/ 	.byte	0x03, 0x1b
        /*005e*/ 	.short	0x00ff


	//----- nvinfo : EIATTR_MERCURY_ISA_VERSION
	.align		4
        /*0060*/ 	.byte	0x03, 0x5f
        /*0062*/ 	.short	0x0101


	//----- nvinfo : EIATTR_VRC_CTA_INIT_COUNT
	.align		4
        /*0064*/ 	.byte	0x02, 0x4a
	.zero		1
	.zero		1


	//----- nvinfo : EIATTR_EXIT_INSTR_OFFSETS
	.align		4
        /*0068*/ 	.byte	0x04, 0x1c
        /*006a*/ 	.short	(.L_183 - .L_182)


	//   ....[0]....
.L_182:
        /*006c*/ 	.word	0x000000f0


	//   ....[1]....
        /*0070*/ 	.word	0x00000180


	//   ....[2]....
        /*0074*/ 	.word	0x00000270


	//----- nvinfo : EIATTR_CBANK_PARAM_SIZE
	.align		4
.L_183:
        /*0078*/ 	.byte	0x03, 0x19
        /*007a*/ 	.short	0x001c


	//----- nvinfo : EIATTR_PARAM_CBANK
	.align		4
        /*007c*/ 	.byte	0x04, 0x0a
        /*007e*/ 	.short	(.L_185 - .L_184)
	.align		4
.L_184:
        /*0080*/ 	.word	index@(.nv.constant0.getU2D_kernel)
        /*0084*/ 	.short	0x0380
        /*0086*/ 	.short	0x001c


	//----- nvinfo : EIATTR_SW_WAR
	.align		4
.L_185:
        /*0088*/ 	.byte	0x04, 0x36
        /*008a*/ 	.short	(.L_187 - .L_186)
.L_186:
        /*008c*/ 	.word	0x00000008
.L_187:


//--------------------- .nv.info.PDcopy_kernel3D  --------------------------
	.section	.nv.info.PDcopy_kernel3D,"",@"SHT_CUDA_INFO"
	.sectionflags	@""
	.align	4


	//----- nvinfo : EIATTR_CUDA_API_VERSION
	.align		4
        /*0000*/ 	.byte	0x04, 0x37
        /*0002*/ 	.short	(.L_189 - .L_188)
.L_188:
        /*0004*/ 	.word	0x00000082


	//----- nvinfo : EIATTR_KPARAM_INFO
	.align		4
.L_189:
        /*0008*/ 	.byte	0x04, 0x17
        /*000a*/ 	.short	(.L_191 - .L_190)
.L_190:
        /*000c*/ 	.word	0x00000000
        /*0010*/ 	.short	0x0004
        /*0012*/ 	.short	0x0018
        /*0014*/ 	.byte	0x00, 0xf0, 0x11, 0x00


	//----- nvinfo : EIATTR_KPARAM_INFO
	.align		4
.L_191:
        /*0018*/ 	.byte	0x04, 0x17
        /*001a*/ 	.short	(.L_193 - .L_192)
.L_192:
        /*001c*/ 	.word	0x00000000
        /*0020*/ 	.short	0x0003
        /*0022*/ 	.short	0x0014
        /*0024*/ 	.byte	0x00, 0xf0, 0x11, 0x00


	//----- nvinfo : EIATTR_KPARAM_INFO
	.align		4
.L_193:
        /*0028*/ 	.byte	0x04, 0x17
        /*002a*/ 	.short	(.L_195 - .L_194)
.L_194:
        /*002c*/ 	.word	0x00000000
        /*0030*/ 	.short	0x0002
        /*0032*/ 	.short	0x0010
        /*0034*/ 	.byte	0x00, 0xf0, 0x11, 0x00


	//----- nvinfo : EIATTR_KPARAM_INFO
	.align		4
.L_195:
        /*0038*/ 	.byte	0x04, 0x17
        /*003a*/ 	.short	(.L_197 - .L_196)
.L_196:
        /*003c*/ 	.word	0x00000000
        /*0040*/ 	.short	0x0001
        /*0042*/ 	.short	0x0008
        /*0044*/ 	.byte	0x00, 0xf5, 0x21, 0x00


	//----- nvinfo : EIATTR_KPARAM_INFO
	.align		4
.L_197:
        /*0048*/ 	.byte	0x04, 0x17
        /*004a*/ 	.short	(.L_199 - .L_198)
.L_198:
        /*004c*/ 	.word	0x00000000
        /*0050*/ 	.short	0x0000
        /*0052*/ 	.short	0x0000
        /*0054*/ 	.byte	0x00, 0xf5, 0x21, 0x00


	//----- nvinfo : EIATTR_SPARSE_MMA_MASK
	.align		4
.L_199:
        /*0058*/ 	.byte	0x03, 0x50
        /*005a*/ 	.short	0x0000


	//----- nvinfo : EIATTR_MAXREG_COUNT
	.align		4
        /*005c*/ 	.byte	0x03, 0x1b
        /*005e*/ 	.short	0x00ff


	//----- nvinfo : EIATTR_MERCURY_ISA_VERSION
	.align		4
        /*0060*/ 	.byte	0x03, 0x5f
        /*0062*/ 	.short	0x0101


	//----- nvinfo : EIATTR_VRC_CTA_INIT_COUNT
	.align		4
        /*0064*/ 	.byte	0x02, 0x4a
	.zero		1
	.zero		1


	//----- nvinfo : EIATTR_EXIT_INSTR_OFFSETS
	.align		4
        /*0068*/ 	.byte	0x04, 0x1c
        /*006a*/ 	.short	(.L_201 - .L_200)


	//   ....[0]....
.L_200:
        /*006c*/ 	.word	0x00000140


	//   ....[1]....
        /*0070*/ 	.word	0x00000220


	//   ....[2]....
        /*0074*/ 	.word	0x000002d0


	//----- nvinfo : EIATTR_CBANK_PARAM_SIZE
	.align		4
.L_201:
        /*0078*/ 	.byte	0x03, 0x19
        /*007a*/ 	.short	0x001c


	//----- nvinfo : EIATTR_PARAM_CBANK
	.align		4
        /*007c*/ 	.byte	0x04, 0x0a
        /*007e*/ 	.short	(.L_203 - .L_202)
	.align		4
.L_202:
        /*0080*/ 	.word	index@(.nv.constant0.PDcopy_kernel3D)
        /*0084*/ 	.short	0x0380
        /*0086*/ 	.short	0x001c


	//----- nvinfo : EIATTR_SW_WAR
	.align		4
.L_203:
        /*0088*/ 	.byte	0x04, 0x36
        /*008a*/ 	.short	(.L_205 - .L_204)
.L_204:
        /*008c*/ 	.word	0x00000008
.L_205:


//--------------------- .nv.info.PDcopy_kernel2D  --------------------------
	.section	.nv.info.PDcopy_kernel2D,"",@"SHT_CUDA_INFO"
	.sectionflags	@""
	.align	4


	//----- nvinfo : EIATTR_CUDA_API_VERSION
	.align		4
        /*0000*/ 	.byte	0x04, 0x37
        /*0002*/ 	.short	(.L_207 - .L_206)
.L_206:
        /*0004*/ 	.word	0x00000082


	//----- nvinfo : EIATTR_KPARAM_INFO
	.align		4
.L_207:
        /*0008*/ 	.byte	0x04, 0x17
        /*000a*/ 	.short	(.L_209 - .L_208)
.L_208:
        /*000c*/ 	.word	0x00000000
        /*0010*/ 	.short	0x0003
        /*0012*/ 	.short	0x0014
        /*0014*/ 	.byte	0x00, 0xf0, 0x11, 0x00


	//----- nvinfo : EIATTR_KPARAM_INFO
	.align		4
.L_209:
        /*0018*/ 	.byte	0x04, 0x17
        /*001a*/ 	.short	(.L_211 - .L_210)
.L_210:
        /*001c*/ 	.word	0x00000000
        /*0020*/ 	.short	0x0002
        /*0022*/ 	.short	0x0010
        /*0024*/ 	.byte	0x00, 0xf0, 0x11, 0x00


	//----- nvinfo : EIATTR_KPARAM_INFO
	.align		4
.L_211:
        /*0028*/ 	.byte	0x04, 0x17
        /*002a*/ 	.short	(.L_213 - .L_212)
.L_212:
        /*002c*/ 	.word	0x00000000
        /*0030*/ 	.short	0x0001
        /*0032*/ 	.short	0x0008
        /*0034*/ 	.byte	0x00, 0xf5, 0x21, 0x00


	//----- nvinfo : EIATTR_KPARAM_INFO
	.align		4
.L_213:
        /*0038*/ 	.byte	0x04, 0x17
        /*003a*/ 	.short	(.L_215 - .L_214)
.L_214:
        /*003c*/ 	.word	0x00000000
        /*0040*/ 	.short	0x0000
        /*0042*/ 	.short	0x0000
        /*0044*/ 	.byte	0x00, 0xf5, 0x21, 0x00


	//----- nvinfo : EIATTR_SPARSE_MMA_MASK
	.align		4
.L_215:
        /*0048*/ 	.byte	0x03, 0x50
        /*004a*/ 	.short	0x0000


	//----- nvinfo : EIATTR_MAXREG_COUNT
	.align		4
        /*004c*/ 	.byte	0x03, 0x1b
        /*004e*/ 	.short	0x00ff


	//----- nvinfo : EIATTR_MERCURY_ISA_VERSION
	.align		4
        /*0050*/ 	.byte	0x03, 0x5f
        /*0052*/ 	.short	0x0101


	//----- nvinfo : EIATTR_VRC_CTA_INIT_COUNT
	.align		4
        /*0054*/ 	.byte	0x02, 0x4a
	.zero		1
	.zero		1


	//----- nvinfo : EIATTR_EXIT_INSTR_OFFSETS
	.align		4
        /*0058*/ 	.byte	0x04, 0x1c
        /*005a*/ 	.short	(.L_217 - .L_216)


	//   ....[0]....
.L_216:
        /*005c*/ 	.word	0x000000e0


	//   ....[1]....
        /*0060*/ 	.word	0x00000170


	//   ....[2]....
        /*0064*/ 	.word	0x00000220


	//----- nvinfo : EIATTR_CBANK_PARAM_SIZE
	.align		4
.L_217:
        /*0068*/ 	.byte	0x03, 0x19
        /*006a*/ 	.short	0x0018


	//----- nvinfo : EIATTR_PARAM_CBANK
	.align		4
        /*006c*/ 	.byte	0x04, 0x0a
        /*006e*/ 	.short	(.L_219 - .L_218)
	.align		4
.L_218:
        /*0070*/ 	.word	index@(.nv.constant0.PDcopy_kernel2D)
        /*0074*/ 	.short	0x0380
        /*0076*/ 	.short	0x0018


	//----- nvinfo : EIATTR_SW_WAR
	.align		4
.L_219:
        /*0078*/ 	.byte	0x04, 0x36
        /*007a*/ 	.short	(.L_221 - .L_220)
.L_220:
        /*007c*/ 	.word	0x00000008
.L_221:


//--------------------- .nv.info.PDnonneg3D_kernel --------------------------
	.section	.nv.info.PDnonneg3D_kernel,"",@"SHT_CUDA_INFO"
	.sectionflags	@""
	.align	4


	//----- nvinfo : EIATTR_CUDA_API_VERSION
	.align		4
        /*0000*/ 	.byte	0x04, 0x37
        /*0002*/ 	.short	(.L_223 - .L_222)
.L_222:
        /*0004*/ 	.word	0x00000082


	//----- nvinfo : EIATTR_KPARAM_INFO
	.align		4
.L_223:
        /*0008*/ 	.byte	0x04, 0x17
        /*000a*/ 	.short	(.L_225 - .L_224)
.L_224:
        /*000c*/ 	.word	0x00000000
        /*0010*/ 	.short	0x0003
        /*0012*/ 	.short	0x0010
        /*0014*/ 	.byte	0x00, 0xf0, 0x11, 0x00


	//----- nvinfo : EIATTR_KPARAM_INFO
	.align		4
.L_225:
        /*0018*/ 	.byte	0x04, 0x17
        /*001a*/ 	.short	(.L_227 - .L_226)
.L_226:
        /*001c*/ 	.word	0x00000000
        /*0020*/ 	.short	0x0002
        /*0022*/ 	.short	0x000c
        /*0024*/ 	.byte	0x00, 0xf0, 0x11, 0x00


	//----- nvinfo : EIATTR_KPARAM_INFO
	.align		4
.L_227:
        /*0028*/ 	.byte	0x04, 0x17
        /*002a*/ 	.short	(.L_229 - .L_228)
.L_228:
        /*002c*/ 	.word	0x00000000
        /*0030*/ 	.short	0x0001
        /*0032*/ 	.short	0x0008
        /*0034*/ 	.byte	0x00, 0xf0, 0x11, 0x00


	//----- nvinfo : EIATTR_KPARAM_INFO
	.align		4
.L_229:
        /*0038*/ 	.byte	0x04, 0x17
        /*003a*/ 	.short	(.L_231 - .L_230)
.L_230:
        /*003c*/ 	.word	0x00000000
        /*0040*/ 	.short	0x0000
        /*0042*/ 	.short	0x0000
        /*0044*/ 	.byte	0x00, 0xf5, 0x21, 0x00


	//----- nvinfo : EIATTR_SPARSE_MMA_MASK
	.align		4
.L_231:
        /*0048*/ 	.byte	0x03, 0x50
        /*004a*/ 	.short	0x0000


	//----- nvinfo : EIATTR_MAXREG_COUNT
	.align		4
        /*004c*/ 	.byte	0x03, 0x1b
        /*004e*/ 	.short	0x00ff


	//----- nvinfo : EIATTR_MERCURY_ISA_VERSION
	.align		4
        /*0050*/ 	.byte	0x03, 0x5f
        /*0052*/ 	.short	0x0101


	//----- nvinfo : EIATTR_VRC_CTA_INIT_COUNT
	.align		4
        /*0054*/ 	.byte	0x02, 0x4a
	.zero		1
	.zero		1


	//----- nvinfo : EIATTR_EXIT_INSTR_OFFSETS
	.align		4
        /*0058*/ 	.byte	0x04, 0x1c
        /*005a*/ 	.short	(.L_233 - .L_232)


	//   ....[0]....
.L_232:
        /*005c*/ 	.word	0x00000140


	//   ....[1]....
        /*0060*/ 	.word	0x00000220


	//   ....[2]....
        /*0064*/ 	.word	0x00000290


	//   ....[3]....
        /*0068*/ 	.word	0x000002b0


	//----- nvinfo : EIATTR_CBANK_PARAM_SIZE
	.align		4
.L_233:
        /*006c*/ 	.byte	0x03, 0x19
        /*006e*/ 	.short	0x0014


	//----- nvinfo : EIATTR_PARAM_CBANK
	.align		4
        /*0070*/ 	.byte	0x04, 0x0a
        /*0072*/ 	.short	(.L_235 - .L_234)
	.align		4
.L_234:
        /*0074*/ 	.word	index@(.nv.constant0.PDnonneg3D_kernel)
        /*0078*/ 	.short	0x0380
        /*007a*/ 	.short	0x0014


	//----- nvinfo : EIATTR_SW_WAR
	.align		4
.L_235:
        /*007c*/ 	.byte	0x04, 0x36
        /*007e*/ 	.short	(.L_237 - .L_236)
.L_236:
        /*0080*/ 	.word	0x00000008
.L_237:


//--------------------- .nv.info.DivProj3D_kernel --------------------------
	.section	.nv.info.DivProj3D_kernel,"",@"SHT_CUDA_INFO"
	.sectionflags	@""
	.align	4


	//----- nvinfo : EIATTR_CUDA_API_VERSION
	.align		4
        /*0000*/ 	.byte	0x04, 0x37
        /*0002*/ 	.short	(.L_239 - .L_238)
.L_238:
        /*0004*/ 	.word	0x00000082


	//----- nvinfo : EIATTR_KPARAM_INFO
	.align		4
.L_239:
        /*0008*/ 	.byte	0x04, 0x17
        /*000a*/ 	.short	(.L_241 - .L_240)
.L_240:
        /*000c*/ 	.word	0x00000000
        /*0010*/ 	.short	0x0009
        /*0012*/ 	.short	0x0038
        /*0014*/ 	.byte	0x00, 0xf0, 0x11, 0x00


	//----- nvinfo : EIATTR_KPARAM_INFO
	.align		4
.L_241:
        /*0018*/ 	.byte	0x04, 0x17
        /*001a*/ 	.short	(.L_243 - .L_242)
.L_242:
        /*001c*/ 	.word	0x00000000
        /*0020*/ 	.short	0x0008
        /*0022*/ 	.short	0x0034
        /*0024*/ 	.byte	0x00, 0xf0, 0x11, 0x00


	//----- nvinfo : EIATTR_KPARAM_INFO
	.align		4
.L_243:
        /*0028*/ 	.byte	0x04, 0x17
        /*002a*/ 	.short	(.L_245 - .L_244)
.L_244:
        /*002c*/ 	.word	0x00000000
        /*0030*/ 	.short	0x0007
        /*0032*/ 	.short	0x0030
        /*0034*/ 	.byte	0x00, 0xf0, 0x11, 0x00


	//----- nvinfo : EIATTR_KPARAM_INFO
	.align		4
.L_245:
        /*0038*/ 	.byte	0x04, 0x17
        /*003a*/ 	.short	(.L_247 - .L_246)
.L_246:
        /*003c*/ 	.word	0x00000000
        /*0040*/ 	.short	0x0006
        /*0042*/ 	.short	0x002c
        /*0044*/ 	.byte	0x00, 0xf0, 0x11, 0x00


	//----- nvinfo : EIATTR_KPARAM_INFO
	.align		4
.L_247:
        /*0048*/ 	.byte	0x04, 0x17
        /*004a*/ 	.short	(.L_249 - .L_248)
.L_248:
        /*004c*/ 	.word	0x00000000
        /*0050*/ 	.short	0x0005
        /*0052*/ 	.short	0x0028
        /*0054*/ 	.byte	0x00, 0xf0, 0x11, 0x00


	//----- nvinfo : EIATTR_KPARAM_INFO
	.align		4
.L_249:
        /*0058*/ 	.byte	0x04, 0x17
        /*005a*/ 	.short	(.L_251 - .L_250)
.L_250:
        /*005c*/ 	.word	0x00000000
        /*0060*/ 	.short	0x0004
        /*0062*/ 	.short	0x0020
        /*0064*/ 	.byte	0x00, 0xf5, 0x21, 0x00


	//----- nvinfo : EIATTR_KPARAM_INFO
	.align		4
.L_251:
        /*0068*/ 	.byte	0x04, 0x17
        /*006a*/ 	.short	(.L_253 - .L_252)
.L_252:
        /*006c*/ 	.word	0x00000000
        /*0070*/ 	.short	0x0003
        /*0072*/ 	.short	0x0018
        /*0074*/ 	.byte	0x00, 0xf5, 0x21, 0x00


	//----- nvinfo : EIATTR_KPARAM_INFO
	.align		4
.L_253:
        /*0078*/ 	.byte	0x04, 0x17
        /*007a*/ 	.short	(.L_255 - .L_254)
.L_254:
        /*007c*/ 	.word	0x00000000
        /*0080*/ 	.short	0x0002
        /*0082*/ 	.short	0x0010
        /*0084*/ 	.byte	0x00, 0xf5, 0x21, 0x00


	//----- nvinfo : EIATTR_KPARAM_INFO
	.align		4
.L_255:
        /*0088*/ 	.byte	0x04, 0x17
        /*008a*/ 	.short	(.L_257 - .L_256)
.L_256:
        /*008c*/ 	.word	0x00000000
        /*0090*/ 	.short	0x0001
        /*0092*/ 	.short	0x0008
        /*0094*/ 	.byte	0x00, 0xf5, 0x21, 0x00


	//----- nvinfo : EIATTR_KPARAM_INFO
	.align		4
.L_257:
        /*0098*/ 	.byte	0x04, 0x17
        /*009a*/ 	.short	(.L_259 - .L_258)
.L_258:
        /*009c*/ 	.word	0x00000000
        /*00a0*/ 	.short	0x0000
        /*00a2*/ 	.short	0x0000
        /*00a4*/ 	.byte	0x00, 0xf5, 0x21, 0x00


	//----- nvinfo : EIATTR_SPARSE_MMA_MASK
	.align		4
.L_259:
        /*00a8*/ 	.byte	0x03, 0x50
        /*00aa*/ 	.short	0x0000


	//----- nvinfo : EIATTR_MAXREG_COUNT
	.align		4
        /*00ac*/ 	.byte	0x03, 0x1b
        /*00ae*/ 	.short	0x00ff


	//----- nvinfo : EIATTR_MERCURY_ISA_VERSION
	.align		4
        /*00b0*/ 	.byte	0x03, 0x5f
        /*00b2*/ 	.short	0x0101


	//----- nvinfo : EIATTR_VRC_CTA_INIT_COUNT
	.align		4
        /*00b4*/ 	.byte	0x02, 0x4a
	.zero		1
	.zero		1


	//----- nvinfo : EIATTR_EXIT_INSTR_OFFSETS
	.align		4
        /*00b8*/ 	.byte	0x04, 0x1c
        /*00ba*/ 	.short	(.L_261 - .L_260)


	//   ....[0]....
.L_260:
        /*00bc*/ 	.word	0x00000140


	//   ....[1]....
        /*00c0*/ 	.word	0x00000640


	//----- nvinfo : EIATTR_CRS_STACK_SIZE
	.align		4
.L_261:
        /*00c4*/ 	.byte	0x04, 0x1e
        /*00c6*/ 	.short	(.L_263 - .L_262)
.L_262:
        /*00c8*/ 	.word	0x00000000


	//----- nvinfo : EIATTR_CBANK_PARAM_SIZE
	.align		4
.L_263:
        /*00cc*/ 	.byte	0x03, 0x19
        /*00ce*/ 	.short	0x003c


	//----- nvinfo : EIATTR_PARAM_CBANK
	.align		4
        /*00d0*/ 	.byte	0x04, 0x0a
        /*00d2*/ 	.short	(.L_265 - .L_264)
	.align		4
.L_264:
        /*00d4*/ 	.word	index@(.nv.constant0.DivProj3D_kernel)
        /*00d8*/ 	.short	0x0380
        /*00da*/ 	.short	0x003c


	//----- nvinfo : EIATTR_SW_WAR
	.align		4
.L_265:
        /*00dc*/ 	.byte	0x04, 0x36
        /*00de*/ 	.short	(.L_267 - .L_266)
.L_266:
        /*00e0*/ 	.word	0x00000008
.L_267:


//--------------------- .nv.info.Proj_funcPD3D_aniso_kernel --------------------------
	.section	.nv.info.Proj_funcPD3D_aniso_kernel,"",@"SHT_CUDA_INFO"
	.sectionflags	@""
	.align	4


	//----- nvinfo : EIATTR_CUDA_API_VERSION
	.align		4
        /*0000*/ 	.byte	0x04, 0x37
        /*0002*/ 	.short	(.L_269 - .L_268)
.L_268:
        /*0004*/ 	.word	0x00000082


	//----- nvinfo : EIATTR_KPARAM_INFO
	.align		4
.L_269:
        /*0008*/ 	.byte	0x04, 0x17
        /*000a*/ 	.short	(.L_271 - .L_270)
.L_270:
        /*000c*/ 	.word	0x00000000
        /*0010*/ 	.short	0x0005
        /*0012*/ 	.short	0x0020
        /*0014*/ 	.byte	0x00, 0xf0, 0x11, 0x00


	//----- nvinfo : EIATTR_KPARAM_INFO
	.align		4
.L_271:
        /*0018*/ 	.byte	0x04, 0x17
        /*001a*/ 	.short	(.L_273 - .L_272)
.L_272:
        /*001c*/ 	.word	0x00000000
        /*0020*/ 	.short	0x0004
        /*0022*/ 	.short	0x001c
        /*0024*/ 	.byte	0x00, 0xf0, 0x11, 0x00


	//----- nvinfo : EIATTR_KPARAM_INFO
	.align		4
.L_273:
        /*0028*/ 	.byte	0x04, 0x17
        /*002a*/ 	.short	(.L_275 - .L_274)
.L_274:
        /*002c*/ 	.word	0x00000000
        /*0030*/ 	.short	0x0003
        /*0032*/ 	.short	0x0018
        /*0034*/ 	.byte	0x00, 0xf0, 0x11, 0x00


	//----- nvinfo : EIATTR_KPARAM_INFO
	.align		4
.L_275:
        /*0038*/ 	.byte	0x04, 0x17
        /*003a*/ 	.short	(.L_277 - .L_276)
.L_276:
        /*003c*/ 	.word	0x00000000
        /*0040*/ 	.short	0x0002
        /*0042*/ 	.short	0x0010
        /*0044*/ 	.byte	0x00, 0xf5, 0x21, 0x00


	//----- nvinfo : EIATTR_KPARAM_INFO
	.align		4
.L_277:
        /*0048*/ 	.byte	0x04, 0x17
        /*004a*/ 	.short	(.L_279 - .L_278)
.L_278:
        /*004c*/ 	.word	0x00000000
        /*0050*/ 	.short	0x0001
        /*0052*/ 	.short	0x0008
        /*0054*/ 	.byte	0x00, 0xf5, 0x21, 0x00


	//----- nvinfo : EIATTR_KPARAM_INFO
	.align		4
.L_279:
        /*0058*/ 	.byte	0x04, 0x17
        /*005a*/ 	.short	(.L_281 - .L_280)
.L_280:
        /*005c*/ 	.word	0x00000000
        /*0060*/ 	.short	0x0000
        /*0062*/ 	.short	0x0000
        /*0064*/ 	.byte	0x00, 0xf5, 0x21, 0x00


	//----- nvinfo : EIATTR_SPARSE_MMA_MASK
	.align		4
.L_281:
        /*0068*/ 	.byte	0x03, 0x50
        /*006a*/ 	.short	0x0000


	//----- nvinfo : EIATTR_MAXREG_COUNT
	.align		4
        /*006c*/ 	.byte	0x03, 0x1b
        /*006e*/ 	.short	0x00ff


	//----- nvinfo : EIATTR_MERCURY_ISA_VERSION
	.align		4
        /*0070*/ 	.byte	0x03, 0x5f
        /*0072*/ 	.short	0x0101


	//----- nvinfo : EIATTR_VRC_CTA_INIT_COUNT
	.align		4
        /*0074*/ 	.byte	0x02, 0x4a
	.zero		1
	.zero		1


	//----- nvinfo : EIATTR_EXIT_INSTR_OFFSETS
	.align		4
        /*0078*/ 	.byte	0x04, 0x1c
        /*007a*/ 	.short	(.L_283 - .L_282)


	//   ....[0]....
.L_282:
        /*007c*/ 	.word	0x00000140


	//   ....[1]....
        /*0080*/ 	.word	0x000005d0


	//----- nvinfo : EIATTR_CRS_STACK_SIZE
	.align		4
.L_283:
        /*0084*/ 	.byte	0x04, 0x1e
        /*0086*/ 	.short	(.L_285 - .L_284)
.L_284:
        /*0088*/ 	.word	0x00000000


	//----- nvinfo : EIATTR_CBANK_PARAM_SIZE
	.align		4
.L_285:
        /*008c*/ 	.byte	0x03, 0x19
        /*008e*/ 	.short	0x0024


	//----- nvinfo : EIATTR_PARAM_CBANK
	.align		4
        /*0090*/ 	.byte	0x04, 0x0a
        /*0092*/ 	.short	(.L_287 - .L_286)
	.align		4
.L_286:
        /*0094*/ 	.word	index@(.nv.constant0.Proj_funcPD3D_aniso_kernel)
        /*0098*/ 	.short	0x0380
        /*009a*/ 	.short	0x0024


	//----- nvinfo : EIATTR_SW_WAR
	.align		4
.L_287:
        /*009c*/ 	.byte	0x04, 0x36
        /*009e*/ 	.short	(.L_289 - .L_288)
.L_288:
        /*00a0*/ 	.word	0x00000008
.L_289:


//--------------------- .nv.info.Proj_funcPD3D_iso_kernel --------------------------
	.section	.nv.info.Proj_funcPD3D_iso_kernel,"",@"SHT_CUDA_INFO"
	.sectionflags	@""
	.align	4


	//----- nvinfo : EIATTR_CUDA_API_VERSION
	.align		4
        /*0000*/ 	.byte	0x04, 0x37
        /*0002*/ 	.short	(.L_291 - .L_290)
.L_290:
        /*0004*/ 	.word	0x00000082


	//----- nvinfo : EIATTR_KPARAM_INFO
	.align		4
.L_291:
        /*0008*/ 	.byte	0x04, 0x17
        /*000a*/ 	.short	(.L_293 - .L_292)
.L_292:
        /*000c*/ 	.word	0x00000000
        /*0010*/ 	.short	0x0005
        /*0012*/ 	.short	0x0020
        /*0014*/ 	.byte	0x00, 0xf0, 0x11, 0x00


	//----- nvinfo : EIATTR_KPARAM_INFO
	.align		4
.L_293:
        /*0018*/ 	.byte	0x04, 0x17
        /*001a*/ 	.short	(.L_295 - .L_294)
.L_294:
        /*001c*/ 	.word	0x00000000
        /*0020*/ 	.short	0x0004
        /*0022*/ 	.short	0x001c
        /*0024*/ 	.byte	0x00, 0xf0, 0x11, 0x00


	//----- nvinfo : EIATTR_KPARAM_INFO
	.align		4
.L_295:
        /*0028*/ 	.byte	0x04, 0x17
        /*002a*/ 	.short	(.L_297 - .L_296)
.L_296:
        /*002c*/ 	.word	0x00000000
        /*0030*/ 	.short	0x0003
        /*0032*/ 	.short	0x0018
        /*0034*/ 	.byte	0x00, 0xf0, 0x11, 0x00


	//----- nvinfo : EIATTR_KPARAM_INFO
	.align		4
.L_297:
        /*0038*/ 	.byte	0x04, 0x17
        /*003a*/ 	.short	(.L_299 - .L_298)
.L_298:
        /*003c*/ 	.word	0x00000000
        /*0040*/ 	.short	0x0002
        /*0042*/ 	.short	0x0010
        /*0044*/ 	.byte	0x00, 0xf5, 0x21, 0x00


	//----- nvinfo : EIATTR_KPARAM_INFO
	.align		4
.L_299:
        /*0048*/ 	.byte	0x04, 0x17
        /*004a*/ 	.short	(.L_301 - .L_300)
.L_300:
        /*004c*/ 	.word	0x00000000
        /*0050*/ 	.short	0x0001
        /*0052*/ 	.short	0x0008
        /*0054*/ 	.byte	0x00, 0xf5, 0x21, 0x00


	//----- nvinfo : EIATTR_KPARAM_INFO
	.align		4
.L_301:
        /*0058*/ 	.byte	0x04, 0x17
        /*005a*/ 	.short	(.L_303 - .L_302)
.L_302:
        /*005c*/ 	.word	0x00000000
        /*0060*/ 	.short	0x0000
        /*0062*/ 	.short	0x0000
        /*0064*/ 	.byte	0x00, 0xf5, 0x21, 0x00


	//----- nvinfo : EIATTR_SPARSE_MMA_MASK
	.align		4
.L_303:
        /*0068*/ 	.byte	0x03, 0x50
        /*006a*/ 	.short	0x0000


	//----- nvinfo : EIATTR_MAXREG_COUNT
	.align		4
        /*006c*/ 	.byte	0x03, 0x1b
        /*006e*/ 	.short	0x00ff


	//----- nvinfo : EIATTR_MERCURY_ISA_VERSION
	.align		4
        /*0070*/ 	.byte	0x03, 0x5f
        /*0072*/ 	.short	0x0101


	//----- nvinfo : EIATTR_VRC_CTA_INIT_COUNT
	.align		4
        /*0074*/ 	.byte	0x02, 0x4a
	.zero		1
	.zero		1


	//----- nvinfo : EIATTR_EXIT_INSTR_OFFSETS
	.align		4
        /*0078*/ 	.byte	0x04, 0x1c
        /*007a*/ 	.short	(.L_305 - .L_304)


	//   ....[0]....
.L_304:
        /*007c*/ 	.word	0x00000140


	//   ....[1]....
        /*0080*/ 	.word	0x00000300


	//   ....[2]....
        /*0084*/ 	.word	0x00000540


	//----- nvinfo : EIATTR_CRS_STACK_SIZE
	.align		4
.L_305:
        /*0088*/ 	.byte	0x04, 0x1e
        /*008a*/ 	.short	(.L_307 - .L_306)
.L_306:
        /*008c*/ 	.word	0x00000000


	//----- nvinfo : EIATTR_CBANK_PARAM_SIZE
	.align		4
.L_307:
        /*0090*/ 	.byte	0x03, 0x19
        /*0092*/ 	.short	0x0024


	//----- nvinfo : EIATTR_PARAM_CBANK
	.align		4
        /*0094*/ 	.byte	0x04, 0x0a
        /*0096*/ 	.short	(.L_309 - .L_308)
	.align		4
.L_308:
        /*0098*/ 	.word	index@(.nv.constant0.Proj_funcPD3D_iso_kernel)
        /*009c*/ 	.short	0x0380
        /*009e*/ 	.short	0x0024


	//----- nvinfo : EIATTR_SW_WAR
	.align		4
.L_309:
        /*00a0*/ 	.byte	0x04, 0x36
        /*00a2*/ 	.short	(.L_311 - .L_310)
.L_310:
        /*00a4*/ 	.word	0x00000008
.L_311:


//--------------------- .nv.info.dualPD3D_kernel  --------------------------
	.section	.nv.info.dualPD3D_kernel,"",@"SHT_CUDA_INFO"
	.sectionflags	@""
	.align	4


	//----- nvinfo : EIATTR_CUDA_API_VERSION
	.align		4
        /*0000*/ 	.byte	0x04, 0x37
        /*0002*/ 	.short	(.L_313 - .L_312)
.L_312:
        /*0004*/ 	.word	0x00000082


	//----- nvinfo : EIATTR_KPARAM_INFO
	.align		4
.L_313:
        /*0008*/ 	.byte	0x04, 0x17
        /*000a*/ 	.short	(.L_315 - .L_314)
.L_314:
        /*000c*/ 	.word	0x00000000
        /*0010*/ 	.short	0x0007
        /*0012*/ 	.short	0x002c
        /*0014*/ 	.byte	0x00, 0xf0, 0x11, 0x00


	//----- nvinfo : EIATTR_KPARAM_INFO
	.align		4
.L_315:
        /*0018*/ 	.byte	0x04, 0x17
        /*001a*/ 	.short	(.L_317 - .L_316)
.L_316:
        /*001c*/ 	.word	0x00000000
        /*0020*/ 	.short	0x0006
        /*0022*/ 	.short	0x0028
        /*0024*/ 	.byte	0x00, 0xf0, 0x11, 0x00


	//----- nvinfo : EIATTR_KPARAM_INFO
	.align		4
.L_317:
        /*0028*/ 	.byte	0x04, 0x17
        /*002a*/ 	.short	(.L_319 - .L_318)
.L_318:
        /*002c*/ 	.word	0x00000000
        /*0030*/ 	.short	0x0005
        /*0032*/ 	.short	0x0024
        /*0034*/ 	.byte	0x00, 0xf0, 0x11, 0x00


	//----- nvinfo : EIATTR_KPARAM_INFO
	.align		4
.L_319:
        /*0038*/ 	.byte	0x04, 0x17
        /*003a*/ 	.short	(.L_321 - .L_320)
.L_320:
        /*003c*/ 	.word	0x00000000
        /*0040*/ 	.short	0x0004
        /*0042*/ 	.short	0x0020
        /*0044*/ 	.byte	0x00, 0xf0, 0x11, 0x00


	//----- nvinfo : EIATTR_KPARAM_INFO
	.align		4
.L_321:
        /*0048*/ 	.byte	0x04, 0x17
        /*004a*/ 	.short	(.L_323 - .L_322)
.L_322:
        /*004c*/ 	.word	0x00000000
        /*0050*/ 	.short	0x0003
        /*0052*/ 	.short	0x0018
        /*0054*/ 	.byte	0x00, 0xf5, 0x21, 0x00


	//----- nvinfo : EIATTR_KPARAM_INFO
	.align		4
.L_323:
        /*0058*/ 	.byte	0x04, 0x17
        /*005a*/ 	.short	(.L_325 - .L_324)
.L_324:
        /*005c*/ 	.word	0x00000000
        /*0060*/ 	.short	0x0002
        /*0062*/ 	.short	0x0010
        /*0064*/ 	.byte	0x00, 0xf5, 0x21, 0x00


	//----- nvinfo : EIATTR_KPARAM_INFO
	.align		4
.L_325:
        /*0068*/ 	.byte	0x04, 0x17
        /*006a*/ 	.short	(.L_327 - .L_326)
.L_326:
        /*006c*/ 	.word	0x00000000
        /*0070*/ 	.short	0x0001
        /*0072*/ 	.short	0x0008
        /*0074*/ 	.byte	0x00, 0xf5, 0x21, 0x00


	//----- nvinfo : EIATTR_KPARAM_INFO
	.align		4
.L_327:
        /*0078*/ 	.byte	0x04, 0x17
        /*007a*/ 	.short	(.L_329 - .L_328)
.L_328:
        /*007c*/ 	.word	0x00000000
        /*0080*/ 	.short	0x0000
        /*0082*/ 	.short	0x0000
        /*0084*/ 	.byte	0x00, 0xf5, 0x21, 0x00


	//----- nvinfo : EIATTR_SPARSE_MMA_MASK
	.align		4
.L_329:
        /*0088*/ 	.byte	0x03, 0x50
        /*008a*/ 	.short	0x0000


	//----- nvinfo : EIATTR_MAXREG_COUNT
	.align		4
        /*008c*/ 	.byte	0x03, 0x1b
        /*008e*/ 	.short	0x00ff


	//----- nvinfo : EIATTR_MERCURY_ISA_VERSION
	.align		4
        /*0090*/ 	.byte	0x03, 0x5f
        /*0092*/ 	.short	0x0101


	//----- nvinfo : EIATTR_VRC_CTA_INIT_COUNT
	.align		4
        /*0094*/ 	.byte	0x02, 0x4a
	.zero		1
	.zero		1


	//----- nvinfo : EIATTR_EXIT_INSTR_OFFSETS
	.align		4
        /*0098*/ 	.byte	0x04, 0x1c
        /*009a*/ 	.short	(.L_331 - .L_330)


	//   ....[0]....
.L_330:
        /*009c*/ 	.word	0x00000140


	//   ....[1]....
        /*00a0*/ 	.word	0x00000610


	//   ....[2]....
        /*00a4*/ 	.word	0x000006d0


	//----- nvinfo : EIATTR_CRS_STACK_SIZE
	.align		4
.L_331:
        /*00a8*/ 	.byte	0x04, 0x1e
        /*00aa*/ 	.short	(.L_333 - .L_332)
.L_332:
        /*00ac*/ 	.word	0x00000000


	//----- nvinfo : EIATTR_CBANK_PARAM_SIZE
	.align		4
.L_333:
        /*00b0*/ 	.byte	0x03, 0x19
        /*00b2*/ 	.short	0x0030


	//----- nvinfo : EIATTR_PARAM_CBANK
	.align		4
        /*00b4*/ 	.byte	0x04, 0x0a
        /*00b6*/ 	.short	(.L_335 - .L_334)
	.align		4
.L_334:
        /*00b8*/ 	.word	index@(.nv.constant0.dualPD3D_kernel)
        /*00bc*/ 	.short	0x0380
        /*00be*/ 	.short	0x0030


	//----- nvinfo : EIATTR_SW_WAR
	.align		4
.L_335:
        /*00c0*/ 	.byte	0x04, 0x36
        /*00c2*/ 	.short	(.L_337 - .L_336)
.L_336:
        /*00c4*/ 	.word	0x00000008
.L_337:


//--------------------- .nv.info.PDnonneg2D_kernel --------------------------
	.section	.nv.info.PDnonneg2D_kernel,"",@"SHT_CUDA_INFO"
	.sectionflags	@""
	.align	4


	//----- nvinfo : EIATTR_CUDA_API_VERSION
	.align		4
        /*0000*/ 	.byte	0x04, 0x37
        /*0002*/ 	.short	(.L_339 - .L_338)
.L_338:
        /*0004*/ 	.word	0x00000082


	//----- nvinfo : EIATTR_KPARAM_INFO
	.align		4
.L_339:
        /*0008*/ 	.byte	0x04, 0x17
        /*000a*/ 	.short	(.L_341 - .L_340)
.L_340:
        /*000c*/ 	.word	0x00000000
        /*0010*/ 	.short	0x0002
        /*0012*/ 	.short	0x000c
        /*0014*/ 	.byte	0x00, 0xf0, 0x11, 0x00


	//----- nvinfo : EIATTR_KPARAM_INFO
	.align		4
.L_341:
        /*0018*/ 	.byte	0x04, 0x17
        /*001a*/ 	.short	(.L_343 - .L_342)
.L_342:
        /*001c*/ 	.word	0x00000000
        /*0020*/ 	.short	0x0001
        /*0022*/ 	.short	0x0008
        /*0024*/ 	.byte	0x00, 0xf0, 0x11, 0x00


	//----- nvinfo : EIATTR_KPARAM_INFO
	.align		4
.L_343:
        /*0028*/ 	.byte	0x04, 0x17
        /*002a*/ 	.short	(.L_345 - .L_344)
.L_344:
        /*002c*/ 	.word	0x00000000
        /*0030*/ 	.short	0x0000
        /*0032*/ 	.short	0x0000
        /*0034*/ 	.byte	0x00, 0xf5, 0x21, 0x00


	//----- nvinfo : EIATTR_SPARSE_MMA_MASK
	.align		4
.L_345:
        /*0038*/ 	.byte	0x03, 0x50
        /*003a*/ 	.short	0x0000


	//----- nvinfo : EIATTR_MAXREG_COUNT
	.align		4
        /*003c*/ 	.byte	0x03, 0x1b
        /*003e*/ 	.short	0x00ff


	//----- nvinfo : EIATTR_MERCURY_ISA_VERSION
	.align		4
        /*0040*/ 	.byte	0x03, 0x5f
        /*0042*/ 	.short	0x0101


	//----- nvinfo : EIATTR_VRC_CTA_INIT_COUNT
	.align		4
        /*0044*/ 	.byte	0x02, 0x4a
	.zero		1
	.zero		1


	//----- nvinfo : EIATTR_EXIT_INSTR_OFFSETS
	.align		4
        /*0048*/ 	.byte	0x04, 0x1c
        /*004a*/ 	.short	(.L_347 - .L_346)


	//   ....[0]....
.L_346:
        /*004c*/ 	.word	0x000000e0


	//   ....[1]....
        /*0050*/ 	.word	0x00000170


	//   ....[2]....
        /*0054*/ 	.word	0x000001e0


	//   ....[3]....
        /*0058*/ 	.word	0x00000200


	//----- nvinfo : EIATTR_CBANK_PARAM_SIZE
	.align		4
.L_347:
        /*005c*/ 	.byte	0x03, 0x19
        /*005e*/ 	.short	0x0010


	//----- nvinfo : EIATTR_PARAM_CBANK
	.align		4
        /*0060*/ 	.byte	0x04, 0x0a
        /*0062*/ 	.short	(.L_349 - .L_348)
	.align		4
.L_348:
        /*0064*/ 	.word	index@(.nv.constant0.PDnonneg2D_kernel)
        /*0068*/ 	.short	0x0380
        /*006a*/ 	.short	0x0010


	//----- nvinfo : EIATTR_SW_WAR
	.align		4
.L_349:
        /*006c*/ 	.byte	0x04, 0x36
        /*006e*/ 	.short	(.L_351 - .L_350)
.L_350:
        /*0070*/ 	.word	0x00000008
.L_351:


//--------------------- .nv.info.DivProj2D_kernel --------------------------
	.section	.nv.info.DivProj2D_kernel,"",@"SHT_CUDA_INFO"
	.sectionflags	@""
	.align	4


	//----- nvinfo : EIATTR_CUDA_API_VERSION
	.align		4
        /*0000*/ 	.byte	0x04, 0x37
        /*0002*/ 	.short	(.L_353 - .L_352)
.L_352:
        /*0004*/ 	.word	0x00000082


	//----- nvinfo : EIATTR_KPARAM_INFO
	.align		4
.L_353:
        /*0008*/ 	.byte	0x04, 0x17
        /*000a*/ 	.short	(.L_355 - .L_354)
.L_354:
        /*000c*/ 	.word	0x00000000
        /*0010*/ 	.short	0x0007
        /*0012*/ 	.short	0x002c
        /*0014*/ 	.byte	0x00, 0xf0, 0x11, 0x00


	//----- nvinfo : EIATTR_KPARAM_INFO
	.align		4
.L_355:
        /*0018*/ 	.byte	0x04, 0x17
        /*001a*/ 	.short	(.L_357 - .L_356)
.L_356:
        /*001c*/ 	.word	0x00000000
        /*0020*/ 	.short	0x0006
        /*0022*/ 	.short	0x0028
        /*0024*/ 	.byte	0x00, 0xf0, 0x11, 0x00


	//----- nvinfo : EIATTR_KPARAM_INFO
	.align		4
.L_357:
        /*0028*/ 	.byte	0x04, 0x17
        /*002a*/ 	.short	(.L_359 - .L_358)
.L_358:
        /*002c*/ 	.word	0x00000000
        /*0030*/ 	.short	0x0005
        /*0032*/ 	.short	0x0024
        /*0034*/ 	.byte	0x00, 0xf0, 0x11, 0x00


	//----- nvinfo : EIATTR_KPARAM_INFO
	.align		4
.L_359:
        /*0038*/ 	.byte	0x04, 0x17
        /*003a*/ 	.short	(.L_361 - .L_360)
.L_360:
        /*003c*/ 	.word	0x00000000
        /*0040*/ 	.short	0x0004
        /*0042*/ 	.short	0x0020
        /*0044*/ 	.byte	0x00, 0xf0, 0x11, 0x00


	//----- nvinfo : EIATTR_KPARAM_INFO
	.align		4
.L_361:
        /*0048*/ 	.byte	0x04, 0x17
        /*004a*/ 	.short	(.L_363 - .L_362)
.L_362:
        /*004c*/ 	.word	0x00000000
        /*0050*/ 	.short	0x0003
        /*0052*/ 	.short	0x0018
        /*0054*/ 	.byte	0x00, 0xf5, 0x21, 0x00


	//----- nvinfo : EIATTR_KPARAM_INFO
	.align		4
.L_363:
        /*0058*/ 	.byte	0x04, 0x17
        /*005a*/ 	.short	(.L_365 - .L_364)
.L_364:
        /*005c*/ 	.word	0x00000000
        /*0060*/ 	.short	0x0002
        /*0062*/ 	.short	0x0010
        /*0064*/ 	.byte	0x00, 0xf5, 0x21, 0x00


	//----- nvinfo : EIATTR_KPARAM_INFO
	.align		4
.L_365:
        /*0068*/ 	.byte	0x04, 0x17
        /*006a*/ 	.short	(.L_367 - .L_366)
.L_366:
        /*006c*/ 	.word	0x00000000
        /*0070*/ 	.short	0x0001
        /*0072*/ 	.short	0x0008
        /*0074*/ 	.byte	0x00, 0xf5, 0x21, 0x00


	//----- nvinfo : EIATTR_KPARAM_INFO
	.align		4
.L_367:
        /*0078*/ 	.byte	0x04, 0x17
        /*007a*/ 	.short	(.L_369 - .L_368)
.L_368:
        /*007c*/ 	.word	0x00000000
        /*0080*/ 	.short	0x0000
        /*0082*/ 	.short	0x0000
        /*0084*/ 	.byte	0x00, 0xf5, 0x21, 0x00


	//----- nvinfo : EIATTR_SPARSE_MMA_MASK
	.align		4
.L_369:
        /*0088*/ 	.byte	0x03, 0x50
        /*008a*/ 	.short	0x0000


	//----- nvinfo : EIATTR_MAXREG_COUNT
	.align		4
        /*008c*/ 	.byte	0x03, 0x1b
        /*008e*/ 	.short	0x00ff


	//----- nvinfo : EIATTR_MERCURY_ISA_VERSION
	.align		4
        /*0090*/ 	.byte	0x03, 0x5f
        /*0092*/ 	.short	0x0101


	//----- nvinfo : EIATTR_VRC_CTA_INIT_COUNT
	.align		4
        /*0094*/ 	.byte	0x02, 0x4a
	.zero		1
	.zero		1


	//----- nvinfo : EIATTR_EXIT_INSTR_OFFSETS
	.align		4
        /*0098*/ 	.byte	0x04, 0x1c
        /*009a*/ 	.short	(.L_371 - .L_370)


	//   ....[0]....
.L_370:
        /*009c*/ 	.word	0x000000c0


	//   ....[1]....
        /*00a0*/ 	.word	0x000004b0


	//----- nvinfo : EIATTR_CRS_STACK_SIZE
	.align		4
.L_371:
        /*00a4*/ 	.byte	0x04, 0x1e
        /*00a6*/ 	.short	(.L_373 - .L_372)
.L_372:
        /*00a8*/ 	.word	0x00000000


	//----- nvinfo : EIATTR_CBANK_PARAM_SIZE
	.align		4
.L_373:
        /*00ac*/ 	.byte	0x03, 0x19
        /*00ae*/ 	.short	0x0030


	//----- nvinfo : EIATTR_PARAM_CBANK
	.align		4
        /*00b0*/ 	.byte	0x04, 0x0a
        /*00b2*/ 	.short	(.L_375 - .L_374)
	.align		4
.L_374:
        /*00b4*/ 	.word	index@(.nv.constant0.DivProj2D_kernel)
        /*00b8*/ 	.short	0x0380
        /*00ba*/ 	.short	0x0030


	//----- nvinfo : EIATTR_SW_WAR
	.align		4
.L_375:
        /*00bc*/ 	.byte	0x04, 0x36
        /*00be*/ 	.short	(.L_377 - .L_376)
.L_376:
        /*00c0*/ 	.word	0x00000008
.L_377:


//--------------------- .nv.info.Proj_funcPD2D_aniso_kernel --------------------------
	.section	.nv.info.Proj_funcPD2D_aniso_kernel,"",@"SHT_CUDA_INFO"
	.sectionflags	@""
	.align	4


	//----- nvinfo : EIATTR_CUDA_API_VERSION
	.align		4
        /*0000*/ 	.byte	0x04, 0x37
        /*0002*/ 	.short	(.L_379 - .L_378)
.L_378:
        /*0004*/ 	.word	0x00000082


	//----- nvinfo : EIATTR_KPARAM_INFO
	.align		4
.L_379:
        /*0008*/ 	.byte	0x04, 0x17
        /*000a*/ 	.short	(.L_381 - .L_380)
.L_380:
        /*000c*/ 	.word	0x00000000
        /*0010*/ 	.short	0x0003
        /*0012*/ 	.short	0x0014
        /*0014*/ 	.byte	0x00, 0xf0, 0x11, 0x00


	//----- nvinfo : EIATTR_KPARAM_INFO
	.align		4
.L_381:
        /*0018*/ 	.byte	0x04, 0x17
        /*001a*/ 	.short	(.L_383 - .L_382)
.L_382:
        /*001c*/ 	.word	0x00000000
        /*0020*/ 	.short	0x0002
        /*0022*/ 	.short	0x0010
        /*0024*/ 	.byte	0x00, 0xf0, 0x11, 0x00


	//----- nvinfo : EIATTR_KPARAM_INFO
	.align		4
.L_383:
        /*0028*/ 	.byte	0x04, 0x17
        /*002a*/ 	.short	(.L_385 - .L_384)
.L_384:
        /*002c*/ 	.word	0x00000000
        /*0030*/ 	.short	0x0001
        /*0032*/ 	.short	0x0008
        /*0034*/ 	.byte	0x00, 0xf5, 0x21, 0x00


	//----- nvinfo : EIATTR_KPARAM_INFO
	.align		4
.L_385:
        /*0038*/ 	.byte	0x04, 0x17
        /*003a*/ 	.short	(.L_387 - .L_386)
.L_386:
        /*003c*/ 	.word	0x00000000
        /*0040*/ 	.short	0x0000
        /*0042*/ 	.short	0x0000
        /*0044*/ 	.byte	0x00, 0xf5, 0x21, 0x00


	//----- nvinfo : EIATTR_SPARSE_MMA_MASK
	.align		4
.L_387:
        /*0048*/ 	.byte	0x03, 0x50
        /*004a*/ 	.short	0x0000


	//----- nvinfo : EIATTR_MAXREG_COUNT
	.align		4
        /*004c*/ 	.byte	0x03, 0x1b
        /*004e*/ 	.short	0x00ff


	//----- nvinfo : EIATTR_MERCURY_ISA_VERSION
	.align		4
        /*0050*/ 	.byte	0x03, 0x5f
        /*0052*/ 	.short	0x0101


	//----- nvinfo : EIATTR_VRC_CTA_INIT_COUNT
	.align		4
        /*0054*/ 	.byte	0x02, 0x4a
	.zero		1
	.zero		1


	//----- nvinfo : EIATTR_EXIT_INSTR_OFFSETS
	.align		4
        /*0058*/ 	.byte	0x04, 0x1c
        /*005a*/ 	.short	(.L_389 - .L_388)


	//   ....[0]....
.L_388:
        /*005c*/ 	.word	0x000000d0


	//   ....[1]....
        /*0060*/ 	.word	0x00000350


	//----- nvinfo : EIATTR_CRS_STACK_SIZE
	.align		4
.L_389:
        /*0064*/ 	.byte	0x04, 0x1e
        /*0066*/ 	.short	(.L_391 - .L_390)
.L_390:
        /*0068*/ 	.word	0x00000000


	//----- nvinfo : EIATTR_CBANK_PARAM_SIZE
	.align		4
.L_391:
        /*006c*/ 	.byte	0x03, 0x19
        /*006e*/ 	.short	0x0018


	//----- nvinfo : EIATTR_PARAM_CBANK
	.align		4
        /*0070*/ 	.byte	0x04, 0x0a
        /*0072*/ 	.short	(.L_393 - .L_392)
	.align		4
.L_392:
        /*0074*/ 	.word	index@(.nv.constant0.Proj_funcPD2D_aniso_kernel)
        /*0078*/ 	.short	0x0380
        /*007a*/ 	.short	0x0018


	//----- nvinfo : EIATTR_SW_WAR
	.align		4
.L_393:
        /*007c*/ 	.byte	0x04, 0x36
        /*007e*/ 	.short	(.L_395 - .L_394)
.L_394:
        /*0080*/ 	.word	0x00000008
.L_395:


//--------------------- .nv.info.Proj_funcPD2D_iso_kernel --------------------------
	.section	.nv.info.Proj_funcPD2D_iso_kernel,"",@"SHT_CUDA_INFO"
	.sectionflags	@""
	.align	4


	//----- nvinfo : EIATTR_CUDA_API_VERSION
	.align		4
        /*0000*/ 	.byte	0x04, 0x37
        /*0002*/ 	.short	(.L_397 - .L_396)
.L_396:
        /*0004*/ 	.word	0x00000082


	//----- nvinfo : EIATTR_KPARAM_INFO
	.align		4
.L_397:
        /*0008*/ 	.byte	0x04, 0x17
        /*000a*/ 	.short	(.L_399 - .L_398)
.L_398:
        /*000c*/ 	.word	0x00000000
        /*0010*/ 	.short	0x0003
        /*0012*/ 	.short	0x0014
        /*0014*/ 	.byte	0x00, 0xf0, 0x11, 0x00


	//----- nvinfo : EIATTR_KPARAM_INFO
	.align		4
.L_399:
        /*0018*/ 	.byte	0x04, 0x17
        /*001a*/ 	.short	(.L_401 - .L_400)
.L_400:
        /*001c*/ 	.word	0x00000000
        /*0020*/ 	.short	0x0002
        /*0022*/ 	.short	0x0010
        /*0024*/ 	.byte	0x00, 0xf0, 0x11, 0x00


	//----- nvinfo : EIATTR_KPARAM_INFO
	.align		4
.L_401:
        /*0028*/ 	.byte	0x04, 0x17
        /*002a*/ 	.short	(.L_403 - .L_402)
.L_402:
        /*002c*/ 	.word	0x00000000
        /*0030*/ 	.short	0x0001
        /*0032*/ 	.short	0x0008
        /*0034*/ 	.byte	0x00, 0xf5, 0x21, 0x00


	//----- nvinfo : EIATTR_KPARAM_INFO
	.align		4
.L_403:
        /*0038*/ 	.byte	0x04, 0x17
        /*003a*/ 	.short	(.L_405 - .L_404)
.L_404:
        /*003c*/ 	.word	0x00000000
        /*0040*/ 	.short	0x0000
        /*0042*/ 	.short	0x0000
        /*0044*/ 	.byte	0x00, 0xf5, 0x21, 0x00


	//----- nvinfo : EIATTR_SPARSE_MMA_MASK
	.align		4
.L_405:
        /*0048*/ 	.byte	0x03, 0x50
        /*004a*/ 	.short	0x0000


	//----- nvinfo : EIATTR_MAXREG_COUNT
	.align		4
        /*004c*/ 	.byte	0x03, 0x1b
        /*004e*/ 	.short	0x00ff


	//----- nvinfo : EIATTR_MERCURY_ISA_VERSION
	.align		4
        /*0050*/ 	.byte	0x03, 0x5f
        /*0052*/ 	.short	0x0101


	//----- nvinfo : EIATTR_VRC_CTA_INIT_COUNT
	.align		4
        /*0054*/ 	.byte	0x02, 0x4a
	.zero		1
	.zero		1


	//----- nvinfo : EIATTR_EXIT_INSTR_OFFSETS
	.align		4
        /*0058*/ 	.byte	0x04, 0x1c
        /*005a*/ 	.short	(.L_407 - .L_406)


	//   ....[0]....
.L_406:
        /*005c*/ 	.word	0x000000d0


	//   ....[1]....
        /*0060*/ 	.word	0x00000180


	//   ....[2]....
        /*0064*/ 	.word	0x00000450


	//----- nvinfo : EIATTR_CRS_STACK_SIZE
	.align		4
.L_407:
        /*0068*/ 	.byte	0x04, 0x1e
        /*006a*/ 	.short	(.L_409 - .L_408)
.L_408:
        /*006c*/ 	.word	0x00000000


	//----- nvinfo : EIATTR_CBANK_PARAM_SIZE
	.align		4
.L_409:
        /*0070*/ 	.byte	0x03, 0x19
        /*0072*/ 	.short	0x0018


	//----- nvinfo : EIATTR_PARAM_CBANK
	.align		4
        /*0074*/ 	.byte	0x04, 0x0a
        /*0076*/ 	.short	(.L_411 - .L_410)
	.align		4
.L_410:
        /*0078*/ 	.word	index@(.nv.constant0.Proj_funcPD2D_iso_kernel)
        /*007c*/ 	.short	0x0380
        /*007e*/ 	.short	0x0018


	//----- nvinfo : EIATTR_SW_WAR
	.align		4
.L_411:
        /*0080*/ 	.byte	0x04, 0x36
        /*0082*/ 	.short	(.L_413 - .L_412)
.L_412:
        /*0084*/ 	.word	0x00000008
.L_413:


//--------------------- .nv.info.dualPD_kernel    --------------------------
	.section	.nv.info.dualPD_kernel,"",@"SHT_CUDA_INFO"
	.sectionflags	@""
	.align	4


	//----- nvinfo : EIATTR_CUDA_API_VERSION
	.align		4
        /*0000*/ 	.byte	0x04, 0x37
        /*0002*/ 	.short	(.L_415 - .L_414)
.L_414:
        /*0004*/ 	.word	0x00000082


	//----- nvinfo : EIATTR_KPARAM_INFO
	.align		4
.L_415:
        /*0008*/ 	.byte	0x04, 0x17
        /*000a*/ 	.short	(.L_417 - .L_416)
.L_416:
        /*000c*/ 	.word	0x00000000
        /*0010*/ 	.short	0x0005
        /*0012*/ 	.short	0x0020
        /*0014*/ 	.byte	0x00, 0xf0, 0x11, 0x00


	//----- nvinfo : EIATTR_KPARAM_INFO
	.align		4
.L_417:
        /*0018*/ 	.byte	0x04, 0x17
        /*001a*/ 	.short	(.L_419 - .L_418)
.L_418:
        /*001c*/ 	.word	0x00000000
        /*0020*/ 	.short	0x0004
        /*0022*/ 	.short	0x001c
        /*0024*/ 	.byte	0x00, 0xf0, 0x11, 0x00


	//----- nvinfo : EIATTR_KPARAM_INFO
	.align		4
.L_419:
        /*0028*/ 	.byte	0x04, 0x17
        /*002a*/ 	.short	(.L_421 - .L_420)
.L_420:
        /*002c*/ 	.word	0x00000000
        /*0030*/ 	.short	0x0003
        /*0032*/ 	.short	0x0018
        /*0034*/ 	.byte	0x00, 0xf0, 0x11, 0x00


	//----- nvinfo : EIATTR_KPARAM_INFO
	.align		4
.L_421:
        /*0038*/ 	.byte	0x04, 0x17
        /*003a*/ 	.short	(.L_423 - .L_422)
.L_422:
        /*003c*/ 	.word	0x00000000
        /*0040*/ 	.short	0x0002
        /*0042*/ 	.short	0x0010
        /*0044*/ 	.byte	0x00, 0xf5, 0x21, 0x00


	//----- nvinfo : EIATTR_KPARAM_INFO
	.align		4
.L_423:
        /*0048*/ 	.byte	0x04, 0x17
        /*004a*/ 	.short	(.L_425 - .L_424)
.L_424:
        /*004c*/ 	.word	0x00000000
        /*0050*/ 	.short	0x0001
        /*0052*/ 	.short	0x0008
        /*0054*/ 	.byte	0x00, 0xf5, 0x21, 0x00


	//----- nvinfo : EIATTR_KPARAM_INFO
	.align		4
.L_425:
        /*0058*/ 	.byte	0x04, 0x17
        /*005a*/ 	.short	(.L_427 - .L_426)
.L_426:
        /*005c*/ 	.word	0x00000000
        /*0060*/ 	.short	0x0000
        /*0062*/ 	.short	0x0000
        /*0064*/ 	.byte	0x00, 0xf5, 0x21, 0x00


	//----- nvinfo : EIATTR_SPARSE_MMA_MASK
	.align		4
.L_427:
        /*0068*/ 	.byte	0x03, 0x50
        /*006a*/ 	.short	0x0000


	//----- nvinfo : EIATTR_MAXREG_COUNT
	.align		4
        /*006c*/ 	.byte	0x03, 0x1b
        /*006e*/ 	.short	0x00ff


	//----- nvinfo : EIATTR_MERCURY_ISA_VERSION
	.align		4
        /*0070*/ 	.byte	0x03, 0x5f
        /*0072*/ 	.short	0x0101


	//----- nvinfo : EIATTR_VRC_CTA_INIT_COUNT
	.align		4
        /*0074*/ 	.byte	0x02, 0x4a
	.zero		1
	.zero		1


	//----- nvinfo : EIATTR_EXIT_INSTR_OFFSETS
	.align		4
        /*0078*/ 	.byte	0x04, 0x1c
        /*007a*/ 	.short	(.L_429 - .L_428)


	//   ....[0]....
.L_428:
        /*007c*/ 	.word	0x000000d0


	//   ....[1]....
        /*0080*/ 	.word	0x000002e0


	//   ....[2]....
        /*0084*/ 	.word	0x00000380


	//----- nvinfo : EIATTR_CRS_STACK_SIZE
	.align		4
.L_429:
        /*0088*/ 	.byte	0x04, 0x1e
        /*008a*/ 	.short	(.L_431 - .L_430)
.L_430:
        /*008c*/ 	.word	0x00000000


	//----- nvinfo : EIATTR_CBANK_PARAM_SIZE
	.align		4
.L_431:
        /*0090*/ 	.byte	0x03, 0x19
        /*0092*/ 	.short	0x0024


	//----- nvinfo : EIATTR_PARAM_CBANK
	.align		4
        /*0094*/ 	.byte	0x04, 0x0a
        /*0096*/ 	.short	(.L_433 - .L_432)
	.align		4
.L_432:
        /*0098*/ 	.word	index@(.nv.constant0.dualPD_kernel)
        /*009c*/ 	.short	0x0380
        /*009e*/ 	.short	0x0024


	//----- nvinfo : EIATTR_SW_WAR
	.align		4
.L_433:
        /*00a0*/ 	.byte	0x04, 0x36
        /*00a2*/ 	.short	(.L_435 - .L_434)
.L_434:
        /*00a4*/ 	.word	0x00000008
.L_435:


//--------------------- .nv.callgraph             --------------------------
	.section	.nv.callgraph,"",@"SHT_CUDA_CALLGRAPH"
	.align	4
	.sectionentsize	8
	.align		4
        /*0000*/ 	.word	0x00000000
	.align		4
        /*0004*/ 	.word	0xffffffff
	.align		4
        /*0008*/ 	.word	0x00000000
	.align		4
        /*000c*/ 	.word	0xfffffffe
	.align		4
        /*0010*/ 	.word	0x00000000
	.align		4
        /*0014*/ 	.word	0xfffffffd
	.align		4
        /*0018*/ 	.word	0x00000000
	.align		4
        /*001c*/ 	.word	0xfffffffc


//--------------------- .text.PDResidCalc3D_kernel --------------------------
	.section	.text.PDResidCalc3D_kernel,"ax",@progbits
	.align	128
        .global         PDResidCalc3D_kernel
        .type           PDResidCalc3D_kernel,@function
        .size           PDResidCalc3D_kernel,(.L_x_108 - PDResidCalc3D_kernel)
        .other          PDResidCalc3D_kernel,@"STO_CUDA_ENTRY STV_DEFAULT"
PDResidCalc3D_kernel:
.text.PDResidCalc3D_kernel:
[----:B------:R-:W-:Y:S01]  /*0000*/  LDC R1, c[0x0][0x37c] ;  /* 0x0000df00ff017b82 */ /* 0x000fe20000000800 */
[----:B------:R-:W0:Y:S01]  /*0010*/  S2R R2, SR_CTAID.X ;  /* 0x0000000000027919 */ /* 0x000e220000002500 */
[----:B------:R-:W0:Y:S01]  /*0020*/  LDCU UR4, c[0x0][0x360] ;  /* 0x00006c00ff0477ac */ /* 0x000e220008000800 */
[----:B------:R-:W0:Y:S01]  /*0030*/  S2R R3, SR_TID.X ;  /* 0x0000000000037919 */ /* 0x000e220000002100 */
[----:B------:R-:W1:Y:S01]  /*0040*/  LDCU UR5, c[0x0][0x364] ;  /* 0x00006c80ff0577ac */ /* 0x000e620008000800 */
[----:B------:R-:W1:Y:S01]  /*0050*/  S2R R5, SR_CTAID.Y ;  /* 0x0000000000057919 */ /* 0x000e620000002600 */
[----:B------:R-:W2:Y:S01]  /*0060*/  LDCU.64 UR8, c[0x0][0x398] ;  /* 0x00007300ff0877ac */ /* 0x000ea20008000a00 */
[----:B------:R-:W1:Y:S01]  /*0070*/  S2R R0, SR_TID.Y ;  /* 0x0000000000007919 */ /* 0x000e620000002200 */
[----:B------:R-:W3:Y:S01]  /*0080*/  LDCU UR6, c[0x0][0x368] ;  /* 0x00006d00ff0677ac */ /* 0x000ee20008000800 */
[----:B------:R-:W3:Y:S01]  /*0090*/  S2R R7, SR_CTAID.Z ;  /* 0x0000000000077919 */ /* 0x000ee20000002700 */
[----:B------:R-:W4:Y:S01]  /*00a0*/  LDCU UR10, c[0x0][0x3a0] ;  /* 0x00007400ff0a77ac */ /* 0x000f220008000800 */
[----:B------:R-:W3:Y:S01]  /*00b0*/  S2R R4, SR_TID.Z ;  /* 0x0000000000047919 */ /* 0x000ee20000002300 */
[----:B--2---:R-:W-:Y:S01]  /*00c0*/  USHF.R.S32.HI UR7, URZ, 0x1f, UR8 ;  /* 0x0000001fff077899 */ /* 0x004fe20008011408 */
[----:B0-----:R-:W-:-:S05]  /*00d0*/  IMAD R2, R2, UR4, R3 ;  /* 0x0000000402027c24 */ /* 0x001fca000f8e0203 */
[----:B------:R-:W-:Y:S01]  /*00e0*/  ISETP.GE.U32.AND P1, PT, R2, UR8, PT ;  /* 0x0000000802007c0c */ /* 0x000fe2000bf26070 */
[----:B-1----:R-:W-:-:S05]  /*00f0*/  IMAD R5, R5, UR5, R0 ;  /* 0x0000000505057c24 */ /* 0x002fca000f8e0200 */
[----:B------:R-:W-:Y:S01]  /*0100*/  ISETP.GE.AND P0, PT, R5, UR9, PT ;  /* 0x0000000905007c0c */ /* 0x000fe2000bf06270 */
[----:B---3--:R-:W-:-:S03]  /*0110*/  IMAD R7, R7, UR6, R4 ;  /* 0x0000000607077c24 */ /* 0x008fc6000f8e0204 */
[----:B------:R-:W-:-:S04]  /*0120*/  ISETP.GE.OR.EX P0, PT, RZ, UR7, P0, P1 ;  /* 0x00000007ff007c0c */ /* 0x000fc80008706710 */
[----:B----4-:R-:W-:-:S13]  /*0130*/  ISETP.GE.OR P0, PT, R7, UR10, P0 ;  /* 0x0000000a07007c0c */ /* 0x010fda0008706670 */
[----:B------:R-:W-:Y:S05]  /*0140*/  @P0 EXIT ;  /* 0x000000000000094d */ /* 0x000fea0003800000 */
[----:B------:R-:W-:Y:S01]  /*0150*/  IMAD.MOV.U32 R3, RZ, RZ, RZ ;  /* 0x000000ffff037224 */ /* 0x000fe200078e00ff */
[----:B------:R-:W-:Y:S01]  /*0160*/  UIMAD UR4, UR8, UR9, URZ ;  /* 0x00000009080472a4 */ /* 0x000fe2000f8e02ff */
[C---:B------:R-:W-:Y:S02]  /*0170*/  IMAD R9, R5.reuse, UR7, RZ ;  /* 0x0000000705097c24 */ /* 0x040fe4000f8e02ff */
[----:B------:R-:W-:Y:S01]  /*0180*/  IMAD.WIDE.U32 R2, R5, UR8, R2 ;  /* 0x0000000805027c25 */ /* 0x000fe2000f8e0002 */
[----:B------:R-:W-:Y:S02]  /*0190*/  USHF.R.S32.HI UR6, URZ, 0x1f, UR4 ;  /* 0x0000001fff067899 */ /* 0x000fe40008011404 */
[----:B------:R-:W-:Y:S01]  /*01a0*/  UIMAD UR5, UR4, UR10, URZ ;  /* 0x0000000a040572a4 */ /* 0x000fe2000f8e02ff */
[----:B------:R-:W-:-:S03]  /*01b0*/  IMAD.IADD R3, R3, 0x1, R9 ;  /* 0x0000000103037824 */ /* 0x000fc600078e0209 */
[C---:B------:R-:W-:Y:S02]  /*01c0*/  IMAD R5, R7.reuse, UR6, RZ ;  /* 0x0000000607057c24 */ /* 0x040fe4000f8e02ff */
[----:B------:R-:W-:Y:S01]  /*01d0*/  IMAD.WIDE.U32 R2, R7, UR4, R2 ;  /* 0x0000000407027c25 */ /* 0x000fe2000f8e0002 */
[----:B------:R-:W-:-:S03]  /*01e0*/  USHF.R.S32.HI UR4, URZ, 0x1f, UR5 ;  /* 0x0000001fff047899 */ /* 0x000fc60008011405 */
[----:B------:R-:W-:Y:S01]  /*01f0*/  IMAD.IADD R5, R3, 0x1, R5 ;  /* 0x0000000103057824 */ /* 0x000fe200078e0205 */
[----:B------:R-:W-:-:S04]  /*0200*/  ISETP.GE.U32.AND P0, PT, R2, UR5, PT ;  /* 0x0000000502007c0c */ /* 0x000fc8000bf06070 */
[----:B------:R-:W-:-:S13]  /*0210*/  ISETP.GE.AND.EX P0, PT, R5, UR4, PT, P0 ;  /* 0x0000000405007c0c */ /* 0x000fda000bf06300 */
[----:B------:R-:W-:Y:S05]  /*0220*/  @P0 EXIT ;  /* 0x000000000000094d */ /* 0x000fea0003800000 */
[----:B------:R-:W0:Y:S01]  /*0230*/  LDCU.128 UR8, c[0x0][0x380] ;  /* 0x00007000ff0877ac */ /* 0x000e220008000c00 */
[C---:B------:R-:W-:Y:S01]  /*0240*/  IMAD.SHL.U32 R6, R2.reuse, 0x4, RZ ;  /* 0x0000000402067824 */ /* 0x040fe200078e00ff */
[----:B------:R-:W-:Y:S01]  /*0250*/  SHF.L.U64.HI R0, R2, 0x2, R5 ;  /* 0x0000000202007819 */ /* 0x000fe20000010205 */
[----:B------:R-:W1:Y:S01]  /*0260*/  LDCU.64 UR4, c[0x0][0x358] ;  /* 0x00006b00ff0477ac */ /* 0x000e620008000a00 */
[----:B------:R-:W2:Y:S02]  /*0270*/  LDCU.64 UR6, c[0x0][0x390] ;  /* 0x00007200ff0677ac */ /* 0x000ea40008000a00 */
[C---:B0-----:R-:W-:Y:S02]  /*0280*/  IADD3 R4, P1, PT, R6.reuse, UR10, RZ ;  /* 0x0000000a06047c10 */ /* 0x041fe4000ff3e0ff */
[----:B------:R-:W-:Y:S02]  /*0290*/  IADD3 R2, P0, PT, R6, UR8, RZ ;  /* 0x0000000806027c10 */ /* 0x000fe4000ff1e0ff */
[----:B------:R-:W-:-:S02]  /*02a0*/  IADD3.X R5, PT, PT, R0, UR11, RZ, P1, !PT ;  /* 0x0000000b00057c10 */ /* 0x000fc40008ffe4ff */
[----:B------:R-:W-:-:S04]  /*02b0*/  IADD3.X R3, PT, PT, R0, UR9, RZ, P0, !PT ;  /* 0x0000000900037c10 */ /* 0x000fc800087fe4ff */
[----:B-1----:R-:W3:Y:S04]  /*02c0*/  LDG.E R5, desc[UR4][R4.64] ;  /* 0x0000000404057981 */ /* 0x002ee8000c1e1900 */
[----:B------:R-:W3:Y:S01]  /*02d0*/  LDG.E R2, desc[UR4][R2.64] ;  /* 0x0000000402027981 */ /* 0x000ee2000c1e1900 */
[----:B--2---:R-:W-:-:S04]  /*02e0*/  IADD3 R6, P0, PT, R6, UR6, RZ ;  /* 0x0000000606067c10 */ /* 0x004fc8000ff1e0ff */
[----:B------:R-:W-:Y:S01]  /*02f0*/  IADD3.X R7, PT, PT, R0, UR7, RZ, P0, !PT ;  /* 0x0000000700077c10 */ /* 0x000fe200087fe4ff */
[----:B---3--:R-:W-:-:S05]  /*0300*/  FADD R9, R2, -R5 ;  /* 0x8000000502097221 */ /* 0x008fca0000000000 */
[----:B------:R-:W-:Y:S01]  /*0310*/  STG.E desc[UR4][R6.64], R9 ;  /* 0x0000000906007986 */ /* 0x000fe2000c101904 */
[----:B------:R-:W-:Y:S05]  /*0320*/  EXIT ;  /* 0x000000000000794d */ /* 0x000fea0003800000 */
.L_x_0:
[----:B------:R-:W-:-:S00]  /*0330*/  BRA `(.L_x_0) ;  /* 0xfffffffc00fc7947 */ /* 0x000fc0000383ffff */
[----:B------:R-:W-:-:S00]  /*0340*/  NOP ;  /* 0x0000000000007918 */ /* 0x000fc00000000000 */
        /* <DEDUP_REMOVED lines=11> */
.L_x_108:


//--------------------- .text.PDResidCalc2D_kernel --------------------------
	.section	.text.PDResidCalc2D_kernel,"ax",@progbits
	.align	128
        .global         PDResidCalc2D_kernel
        .type           PDResidCalc2D_kernel,@function
        .size           PDResidCalc2D_kernel,(.L_x_109 - PDResidCalc2D_kernel)
        .other          PDResidCalc2D_kernel,@"STO_CUDA_ENTRY STV_DEFAULT"
PDResidCalc2D_kernel:
.text.PDResidCalc2D_kernel:
        /* <DEDUP_REMOVED lines=8> */
[----:B0-----:R-:W-:-:S05]  /*0080*/  IMAD R2, R2, UR4, R3 ;  /* 0x0000000402027c24 */ /* 0x001fca000f8e0203 */
[----:B--2---:R-:W-:Y:S01]  /*0090*/  ISETP.GE.U32.AND P1, PT, R2, UR8, PT ;  /* 0x0000000802007c0c */ /* 0x004fe2000bf26070 */
[----:B-1----:R-:W-:Y:S01]  /*00a0*/  IMAD R5, R5, UR5, R0 ;  /* 0x0000000505057c24 */ /* 0x002fe2000f8e0200 */
[----:B------:R-:W-:-:S04]  /*00b0*/  USHF.R.S32.HI UR5, URZ, 0x1f, UR8 ;  /* 0x0000001fff057899 */ /* 0x000fc80008011408 */
[----:B------:R-:W-:-:S04]  /*00c0*/  ISETP.GE.AND P0, PT, R5, UR9, PT ;  /* 0x0000000905007c0c */ /* 0x000fc8000bf06270 */
[----:B------:R-:W-:-:S13]  /*00d0*/  ISETP.GE.OR.EX P0, PT, RZ, UR5, P0, P1 ;  /* 0x00000005ff007c0c */ /* 0x000fda0008706710 */
[----:B------:R-:W-:Y:S05]  /*00e0*/  @P0 EXIT ;  /* 0x000000000000094d */ /* 0x000fea0003800000 */
[----:B------:R-:W-:Y:S01]  /*00f0*/  IMAD.MOV.U32 R3, RZ, RZ, RZ ;  /* 0x000000ffff037224 */ /* 0x000fe200078e00ff */
[----:B------:R-:W-:Y:S01]  /*0100*/  UIMAD UR4, UR8, UR9, URZ ;  /* 0x00000009080472a4 */ /* 0x000fe2000f8e02ff */
        /* <DEDUP_REMOVED lines=23> */
.L_x_1:
        /* <DEDUP_REMOVED lines=16> */
.L_x_109:


//--------------------- .text.getU3D_kernel       --------------------------
	.section	.text.getU3D_kernel,"ax",@progbits
	.align	128
        .global         getU3D_kernel
        .type           getU3D_kernel,@function
        .size           getU3D_kernel,(.L_x_110 - getU3D_kernel)
        .other          getU3D_kernel,@"STO_CUDA_ENTRY STV_DEFAULT"
getU3D_kernel:
.text.getU3D_kernel:
[----:B------:R-:W-:Y:S01]  /*0000*/  LDC R1, c[0x0][0x37c] ;  /* 0x0000df00ff017b82 */ /* 0x000fe20000000800 */
[----:B------:R-:W0:Y:S01]  /*0010*/  S2R R2, SR_CTAID.X ;  /* 0x0000000000027919 */ /* 0x000e220000002500 */
[----:B------:R-:W0:Y:S01]  /*0020*/  LDCU UR4, c[0x0][0x360] ;  /* 0x00006c00ff0477ac */ /* 0x000e220008000800 */
[----:B------:R-:W0:Y:S01]  /*0030*/  S2R R3, SR_TID.X ;  /* 0x0000000000037919 */ /* 0x000e220000002100 */
[----:B------:R-:W1:Y:S01]  /*0040*/  LDCU UR5, c[0x0][0x364] ;  /* 0x00006c80ff0577ac */ /* 0x000e620008000800 */
[----:B------:R-:W1:Y:S01]  /*0050*/  S2R R5, SR_CTAID.Y ;  /* 0x0000000000057919 */ /* 0x000e620000002600 */
[----:B------:R-:W2:Y:S01]  /*0060*/  LDCU UR8, c[0x0][0x394] ;  /* 0x00007280ff0877ac */ /* 0x000ea20008000800 */
[----:B------:R-:W1:Y:S01]  /*0070*/  S2R R0, SR_TID.Y ;  /* 0x0000000000007919 */ /* 0x000e620000002200 */
[----:B------:R-:W3:Y:S01]  /*0080*/  LDCU.64 UR10, c[0x0][0x398] ;  /* 0x00007300ff0a77ac */ /* 0x000ee20008000a00 */
[----:B------:R-:W4:Y:S01]  /*0090*/  S2R R7, SR_CTAID.Z ;  /* 0x0000000000077919 */ /* 0x000f220000002700 */
[----:B------:R-:W4:Y:S01]  /*00a0*/  LDCU UR6, c[0x0][0x368] ;  /* 0x00006d00ff0677ac */ /* 0x000f220008000800 */
[----:B------:R-:W4:Y:S01]  /*00b0*/  S2R R4, SR_TID.Z ;  /* 0x0000000000047919 */ /* 0x000f220000002300 */
[----:B--2---:R-:W-:Y:S01]  /*00c0*/  USHF.R.S32.HI UR7, URZ, 0x1f, UR8 ;  /* 0x0000001fff077899 */ /* 0x004fe20008011408 */
[----:B0-----:R-:W-:-:S05]  /*00d0*/  IMAD R2, R2, UR4, R3 ;  /* 0x0000000402027c24 */ /* 0x001fca000f8e0203 */
[----:B------:R-:W-:Y:S01]  /*00e0*/  ISETP.GE.U32.AND P1, PT, R2, UR8, PT ;  /* 0x0000000802007c0c */ /* 0x000fe2000bf26070 */
[----:B-1----:R-:W-:-:S05]  /*00f0*/  IMAD R5, R5, UR5, R0 ;  /* 0x0000000505057c24 */ /* 0x002fca000f8e0200 */
[----:B---3--:R-:W-:Y:S01]  /*0100*/  ISETP.GE.AND P0, PT, R5, UR10, PT ;  /* 0x0000000a05007c0c */ /* 0x008fe2000bf06270 */
[----:B----4-:R-:W-:-:S03]  /*0110*/  IMAD R7, R7, UR6, R4 ;  /* 0x0000000607077c24 */ /* 0x010fc6000f8e0204 */
[----:B------:R-:W-:-:S04]  /*0120*/  ISETP.GE.OR.EX P0, PT, RZ, UR7, P0, P1 ;  /* 0x00000007ff007c0c */ /* 0x000fc80008706710 */
[----:B------:R-:W-:-:S13]  /*0130*/  ISETP.GE.OR P0, PT, R7, UR11, P0 ;  /* 0x0000000b07007c0c */ /* 0x000fda0008706670 */
        /* <DEDUP_REMOVED lines=10> */
[----:B------:R-:W-:-:S04]  /*01e0*/  USHF.R.S32.HI UR4, URZ, 0x1f, UR5 ;  /* 0x0000001fff047899 */ /* 0x000fc80008011405 */
[----:B------:R-:W-:Y:S02]  /*01f0*/  IADD3 R5, PT, PT, R3, R5, RZ ;  /* 0x0000000503057210 */ /* 0x000fe40007ffe0ff */
[----:B------:R-:W-:-:S04]  /*0200*/  ISETP.GE.U32.AND P0, PT, R2, UR5, PT ;  /* 0x0000000502007c0c */ /* 0x000fc8000bf06070 */
[----:B------:R-:W-:-:S13]  /*0210*/  ISETP.GE.AND.EX P0, PT, R5, UR4, PT, P0 ;  /* 0x0000000405007c0c */ /* 0x000fda000bf06300 */
[----:B------:R-:W-:Y:S05]  /*0220*/  @P0 EXIT ;  /* 0x000000000000094d */ /* 0x000fea0003800000 */
[----:B------:R-:W0:Y:S01]  /*0230*/  LDCU.128 UR8, c[0x0][0x380] ;  /* 0x00007000ff0877ac */ /* 0x000e220008000c00 */
[C---:B------:R-:W-:Y:S01]  /*0240*/  IMAD.SHL.U32 R3, R2.reuse, 0x4, RZ ;  /* 0x0000000402037824 */ /* 0x040fe200078e00ff */
[----:B------:R-:W-:Y:S01]  /*0250*/  SHF.L.U64.HI R0, R2, 0x2, R5 ;  /* 0x0000000202007819 */ /* 0x000fe20000010205 */
[----:B------:R-:W1:Y:S01]  /*0260*/  LDCU.64 UR4, c[0x0][0x358] ;  /* 0x00006b00ff0477ac */ /* 0x000e620008000a00 */
[----:B------:R-:W2:Y:S02]  /*0270*/  LDCU UR6, c[0x0][0x390] ;  /* 0x00007200ff0677ac */ /* 0x000ea40008000800 */
[C---:B0-----:R-:W-:Y:S02]  /*0280*/  IADD3 R4, P1, PT, R3.reuse, UR10, RZ ;  /* 0x0000000a03047c10 */ /* 0x041fe4000ff3e0ff */
[----:B------:R-:W-:Y:S02]  /*0290*/  IADD3 R2, P0, PT, R3, UR8, RZ ;  /* 0x0000000803027c10 */ /* 0x000fe4000ff1e0ff */
[----:B------:R-:W-:-:S02]  /*02a0*/  IADD3.X R5, PT, PT, R0, UR11, RZ, P1, !PT ;  /* 0x0000000b00057c10 */ /* 0x000fc40008ffe4ff */
[----:B------:R-:W-:-:S04]  /*02b0*/  IADD3.X R3, PT, PT, R0, UR9, RZ, P0, !PT ;  /* 0x0000000900037c10 */ /* 0x000fc800087fe4ff */
[----:B-1----:R-:W3:Y:S04]  /*02c0*/  LDG.E R5, desc[UR4][R4.64] ;  /* 0x0000000404057981 */ /* 0x002ee8000c1e1900 */
[----:B------:R-:W3:Y:S02]  /*02d0*/  LDG.E R0, desc[UR4][R2.64] ;  /* 0x0000000402007981 */ /* 0x000ee4000c1e1900 */
[----:B---3--:R-:W-:-:S04]  /*02e0*/  FADD R7, R0, -R5 ;  /* 0x8000000500077221 */ /* 0x008fc80000000000 */
[----:B--2---:R-:W-:-:S05]  /*02f0*/  FFMA R7, R7, UR6, R0 ;  /* 0x0000000607077c23 */ /* 0x004fca0008000000 */
[----:B------:R-:W-:Y:S01]  /*0300*/  STG.E desc[UR4][R2.64], R7 ;  /* 0x0000000702007986 */ /* 0x000fe2000c101904 */
[----:B------:R-:W-:Y:S05]  /*0310*/  EXIT ;  /* 0x000000000000794d */ /* 0x000fea0003800000 */
.L_x_2:
        /* <DEDUP_REMOVED lines=14> */
.L_x_110:


//--------------------- .text.getU2D_kernel       --------------------------
	.section	.text.getU2D_kernel,"ax",@progbits
	.align	128
        .global         getU2D_kernel
        .type           getU2D_kernel,@function
        .size           getU2D_kernel,(.L_x_111 - getU2D_kernel)
        .other          getU2D_kernel,@"STO_CUDA_ENTRY STV_DEFAULT"
getU2D_kernel:
.text.getU2D_kernel:
        /* <DEDUP_REMOVED lines=8> */
[----:B------:R-:W3:Y:S01]  /*0080*/  LDCU UR8, c[0x0][0x398] ;  /* 0x00007300ff0877ac */ /* 0x000ee20008000800 */
[----:B0-----:R-:W-:-:S05]  /*0090*/  IMAD R2, R2, UR4, R3 ;  /* 0x0000000402027c24 */ /* 0x001fca000f8e0203 */
[----:B--2---:R-:W-:Y:S01]  /*00a0*/  ISETP.GE.U32.AND P1, PT, R2, UR7, PT ;  /* 0x0000000702007c0c */ /* 0x004fe2000bf26070 */
[----:B-1----:R-:W-:Y:S01]  /*00b0*/  IMAD R5, R5, UR5, R0 ;  /* 0x0000000505057c24 */ /* 0x002fe2000f8e0200 */
[----:B------:R-:W-:-:S04]  /*00c0*/  USHF.R.S32.HI UR5, URZ, 0x1f, UR7 ;  /* 0x0000001fff057899 */ /* 0x000fc80008011407 */
[----:B---3--:R-:W-:-:S04]  /*00d0*/  ISETP.GE.AND P0, PT, R5, UR8, PT ;  /* 0x0000000805007c0c */ /* 0x008fc8000bf06270 */
        /* <DEDUP_REMOVED lines=26> */
.L_x_3:
        /* <DEDUP_REMOVED lines=16> */
.L_x_111:


//--------------------- .text.PDcopy_kernel3D     --------------------------
	.section	.text.PDcopy_kernel3D,"ax",@progbits
	.align	128
        .global         PDcopy_kernel3D
        .type           PDcopy_kernel3D,@function
        .size           PDcopy_kernel3D,(.L_x_112 - PDcopy_kernel3D)
        .other          PDcopy_kernel3D,@"STO_CUDA_ENTRY STV_DEFAULT"
PDcopy_kernel3D:
.text.PDcopy_kernel3D:
        /* <DEDUP_REMOVED lines=38> */
[----:B------:R-:W1:Y:S03]  /*0260*/  LDCU.64 UR4, c[0x0][0x358] ;  /* 0x00006b00ff0477ac */ /* 0x000e660008000a00 */
[----:B0-----:R-:W-:-:S04]  /*0270*/  IADD3 R2, P0, PT, R4, UR8, RZ ;  /* 0x0000000804027c10 */ /* 0x001fc8000ff1e0ff */
[----:B------:R-:W-:-:S06]  /*0280*/  IADD3.X R3, PT, PT, R0, UR9, RZ, P0, !PT ;  /* 0x0000000900037c10 */ /* 0x000fcc00087fe4ff */
[----:B-1----:R-:W2:Y:S01]  /*0290*/  LDG.E R3, desc[UR4][R2.64] ;  /* 0x0000000402037981 */ /* 0x002ea2000c1e1900 */
[----:B------:R-:W-:-:S04]  /*02a0*/  IADD3 R4, P0, PT, R4, UR10, RZ ;  /* 0x0000000a04047c10 */ /* 0x000fc8000ff1e0ff */
[----:B------:R-:W-:-:S05]  /*02b0*/  IADD3.X R5, PT, PT, R0, UR11, RZ, P0, !PT ;  /* 0x0000000b00057c10 */ /* 0x000fca00087fe4ff */
[----:B--2---:R-:W-:Y:S01]  /*02c0*/  STG.E desc[UR4][R4.64], R3 ;  /* 0x0000000304007986 */ /* 0x004fe2000c101904 */
[----:B------:R-:W-:Y:S05]  /*02d0*/  EXIT ;  /* 0x000000000000794d */ /* 0x000fea0003800000 */
.L_x_4:
        /* <DEDUP_REMOVED lines=10> */
.L_x_112:


//--------------------- .text.PDcopy_kernel2D     --------------------------
	.section	.text.PDcopy_kernel2D,"ax",@progbits
	.align	128
        .global         PDcopy_kernel2D
        .type           PDcopy_kernel2D,@function
        .size           PDcopy_kernel2D,(.L_x_113 - PDcopy_kernel2D)
        .other          PDcopy_kernel2D,@"STO_CUDA_ENTRY STV_DEFAULT"
PDcopy_kernel2D:
.text.PDcopy_kernel2D:
        /* <DEDUP_REMOVED lines=35> */
.L_x_5:
        /* <DEDUP_REMOVED lines=13> */
.L_x_113:


//--------------------- .text.PDnonneg3D_kernel   --------------------------
	.section	.text.PDnonneg3D_kernel,"ax",@progbits
	.align	128
        .global         PDnonneg3D_kernel
        .type           PDnonneg3D_kernel,@function
        .size           PDnonneg3D_kernel,(.L_x_114 - PDnonneg3D_kernel)
        .other          PDnonneg3D_kernel,@"STO_CUDA_ENTRY STV_DEFAULT"
PDnonneg3D_kernel:
.text.PDnonneg3D_kernel:
        /* <DEDUP_REMOVED lines=26> */
[----:B------:R-:W-:Y:S02]  /*01a0*/  UIMAD UR5, UR4, UR10, URZ ;  /* 0x0000000a040572a4 */ /* 0x000fe4000f8e02ff */
[----:B------:R-:W-:Y:S02]  /*01b0*/  IADD3 R3, PT, PT, R3, R9, RZ ;  /* 0x0000000903037210 */ /* 0x000fe40007ffe0ff */
[----:B------:R-:W-:-:S02]  /*01c0*/  IMAD R5, R7, UR6, RZ ;  /* 0x0000000607057c24 */ /* 0x000fc4000f8e02ff */
[----:B------:R-:W-:Y:S01]  /*01d0*/  IMAD.WIDE.U32 R2, R7, UR4, R2 ;  /* 0x0000000407027c25 */ /* 0x000fe2000f8e0002 */
[----:B------:R-:W-:-:S03]  /*01e0*/  USHF.R.S32.HI UR4, URZ, 0x1f, UR5 ;  /* 0x0000001fff047899 */ /* 0x000fc60008011405 */
[----:B------:R-:W-:Y:S01]  /*01f0*/  IMAD.IADD R5, R3, 0x1, R5 ;  /* 0x0000000103057824 */ /* 0x000fe200078e0205 */
[----:B------:R-:W-:-:S04]  /*0200*/  ISETP.GE.U32.AND P0, PT, R2, UR5, PT ;  /* 0x0000000502007c0c */ /* 0x000fc8000bf06070 */
[----:B------:R-:W-:-:S13]  /*0210*/  ISETP.GE.AND.EX P0, PT, R5, UR4, PT, P0 ;  /* 0x0000000405007c0c */ /* 0x000fda000bf06300 */
[----:B------:R-:W-:Y:S05]  /*0220*/  @P0 EXIT ;  /* 0x000000000000094d */ /* 0x000fea0003800000 */
[----:B------:R-:W0:Y:S01]  /*0230*/  LDCU.64 UR6, c[0x0][0x380] ;  /* 0x00007000ff0677ac */ /* 0x000e220008000a00 */
[----:B------:R-:W1:Y:S01]  /*0240*/  LDCU.64 UR4, c[0x0][0x358] ;  /* 0x00006b00ff0477ac */ /* 0x000e620008000a00 */
[----:B0-----:R-:W-:-:S04]  /*0250*/  LEA R4, P0, R2, UR6, 0x2 ;  /* 0x0000000602047c11 */ /* 0x001fc8000f8010ff */
[----:B------:R-:W-:-:S05]  /*0260*/  LEA.HI.X R5, R2, UR7, R5, 0x2, P0 ;  /* 0x0000000702057c11 */ /* 0x000fca00080f1405 */
[----:B-1----:R-:W2:Y:S02]  /*0270*/  LDG.E R0, desc[UR4][R4.64] ;  /* 0x0000000404007981 */ /* 0x002ea4000c1e1900 */
[----:B--2---:R-:W-:-:S13]  /*0280*/  FSETP.GEU.AND P0, PT, R0, RZ, PT ;  /* 0x000000ff0000720b */ /* 0x004fda0003f0e000 */
[----:B------:R-:W-:Y:S05]  /*0290*/  @P0 EXIT ;  /* 0x000000000000094d */ /* 0x000fea0003800000 */
[----:B------:R-:W-:Y:S01]  /*02a0*/  STG.E desc[UR4][R4.64], RZ ;  /* 0x000000ff04007986 */ /* 0x000fe2000c101904 */
[----:B------:R-:W-:Y:S05]  /*02b0*/  EXIT ;  /* 0x000000000000794d */ /* 0x000fea0003800000 */
.L_x_6:
        /* <DEDUP_REMOVED lines=12> */
.L_x_114:


//--------------------- .text.DivProj3D_kernel    --------------------------
	.section	.text.DivProj3D_kernel,"ax",@progbits
	.align	128
        .global         DivProj3D_kernel
        .type           DivProj3D_kernel,@function
        .size           DivProj3D_kernel,(.L_x_100 - DivProj3D_kernel)
        .other          DivProj3D_kernel,@"STO_CUDA_ENTRY STV_DEFAULT"
DivProj3D_kernel:
.text.DivProj3D_kernel:
        /* <DEDUP_REMOVED lines=12> */
[----:B0-----:R-:W-:-:S05]  /*00c0*/  IMAD R7, R7, UR4, R0 ;  /* 0x0000000407077c24 */ /* 0x001fca000f8e0200 */
[----:B--2---:R-:W-:Y:S01]  /*00d0*/  ISETP.GE.U32.AND P1, PT, R7, UR10, PT ;  /* 0x0000000a07007c0c */ /* 0x004fe2000bf26070 */
[----:B-1----:R-:W-:Y:S01]  /*00e0*/  IMAD R2, R2, UR5, R3 ;  /* 0x0000000502027c24 */ /* 0x002fe2000f8e0203 */
[----:B------:R-:W-:-:S04]  /*00f0*/  USHF.R.S32.HI UR5, URZ, 0x1f, UR10 ;  /* 0x0000001fff057899 */ /* 0x000fc8000801140a */
[----:B------:R-:W-:Y:S01]  /*0100*/  ISETP.GE.AND P0, PT, R2, UR11, PT ;  /* 0x0000000b02007c0c */ /* 0x000fe2000bf06270 */
[----:B---3--:R-:W-:-:S03]  /*0110*/  IMAD R0, R4, UR6, R5 ;  /* 0x0000000604007c24 */ /* 0x008fc6000f8e0205 */
[----:B------:R-:W-:-:S04]  /*0120*/  ISETP.GE.OR.EX P0, PT, RZ, UR5, P0, P1 ;  /* 0x00000005ff007c0c */ /* 0x000fc80008706710 */
[----:B----4-:R-:W-:-:S13]  /*0130*/  ISETP.GE.OR P0, PT, R0, UR7, P0 ;  /* 0x0000000700007c0c */ /* 0x010fda0008706670 */
[----:B------:R-:W-:Y:S05]  /*0140*/  @P0 EXIT ;  /* 0x000000000000094d */ /* 0x000fea0003800000 */
[C---:B------:R-:W-:Y:S01]  /*0150*/  ISETP.NE.AND P2, PT, R2.reuse, RZ, PT ;  /* 0x000000ff0200720c */ /* 0x040fe20003f45270 */
[----:B------:R-:W-:Y:S01]  /*0160*/  UIMAD UR4, UR10, UR11, URZ ;  /* 0x0000000b0a0472a4 */ /* 0x000fe2000f8e02ff */
[C---:B------:R-:W-:Y:S01]  /*0170*/  IMAD R5, R2.reuse, UR5, RZ ;  /* 0x0000000502057c24 */ /* 0x040fe2000f8e02ff */
[----:B------:R-:W0:Y:S01]  /*0180*/  LDCU.64 UR12, c[0x0][0x398] ;  /* 0x00007300ff0c77ac */ /* 0x000e220008000a00 */
[----:B------:R-:W-:Y:S01]  /*0190*/  IMAD.WIDE.U32 R2, R2, UR10, RZ ;  /* 0x0000000a02027c25 */ /* 0x000fe2000f8e00ff */
[C---:B------:R-:W-:Y:S01]  /*01a0*/  ISETP.NE.AND P0, PT, R0.reuse, RZ, PT ;  /* 0x000000ff0000720c */ /* 0x040fe20003f05270 */
[----:B------:R-:W1:Y:S02]  /*01b0*/  LDCU.64 UR14, c[0x0][0x3a0] ;  /* 0x00007400ff0e77ac */ /* 0x000e640008000a00 */
[----:B------:R-:W-:Y:S01]  /*01c0*/  IMAD.IADD R6, R3, 0x1, R5 ;  /* 0x0000000103067824 */ /* 0x000fe200078e0205 */
[C---:B------:R-:W-:Y:S01]  /*01d0*/  IADD3 R9, P5, PT, R7.reuse, R2, RZ ;  /* 0x0000000207097210 */ /* 0x040fe20007fbe0ff */
[C---:B------:R-:W-:Y:S01]  /*01e0*/  IMAD.WIDE.U32 R4, R0.reuse, UR4, RZ ;  /* 0x0000000400047c25 */ /* 0x040fe2000f8e00ff */
[----:B------:R-:W-:Y:S01]  /*01f0*/  USHF.R.S32.HI UR8, URZ, 0x1f, UR4 ;  /* 0x0000001fff087899 */ /* 0x000fe20008011404 */
[C---:B------:R-:W-:Y:S01]  /*0200*/  ISETP.NE.AND P1, PT, R7.reuse, RZ, PT ;  /* 0x000000ff0700720c */ /* 0x040fe20003f25270 */
[----:B------:R-:W2:Y:S01]  /*0210*/  LDCU.64 UR6, c[0x0][0x358] ;  /* 0x00006b00ff0677ac */ /* 0x000ea20008000a00 */
[----:B------:R-:W-:Y:S01]  /*0220*/  @P2 IADD3 R3, P3, P4, R7, -UR10, R2 ;  /* 0x8000000a07032c10 */ /* 0x000fe2000fc7e002 */
[----:B------:R-:W-:Y:S01]  /*0230*/  IMAD.X R8, RZ, RZ, R6, P5 ;  /* 0x000000ffff087224 */ /* 0x000fe200028e0606 */
[----:B------:R-:W3:Y:S01]  /*0240*/  LDCU.64 UR10, c[0x0][0x390] ;  /* 0x00007200ff0a77ac */ /* 0x000ee20008000a00 */
[----:B------:R-:W-:Y:S01]  /*0250*/  IMAD R11, R0, UR8, RZ ;  /* 0x00000008000b7c24 */ /* 0x000fe2000f8e02ff */
[----:B------:R-:W-:-:S02]  /*0260*/  IADD3 R0, P6, PT, R9, R4, RZ ;  /* 0x0000000409007210 */ /* 0x000fc40007fde0ff */
[----:B------:R-:W-:Y:S01]  /*0270*/  @P2 IADD3 R3, P5, PT, R3, R4, RZ ;  /* 0x0000000403032210 */ /* 0x000fe20007fbe0ff */
[----:B------:R-:W-:Y:S01]  /*0280*/  IMAD.IADD R5, R5, 0x1, R11 ;  /* 0x0000000105057824 */ /* 0x000fe200078e020b */
[----:B------:R-:W-:Y:S01]  /*0290*/  @P2 IADD3.X R6, PT, PT, RZ, ~UR5, R6, P3, P4 ;  /* 0x80000005ff062c10 */ /* 0x000fe20009fe8406 */
[----:B------:R-:W4:Y:S01]  /*02a0*/  LDCU.128 UR16, c[0x0][0x380] ;  /* 0x00007000ff1077ac */ /* 0x000f220008000c00 */
[----:B------:R-:W-:Y:S01]  /*02b0*/  @P0 IADD3 R4, P4, P3, R9, -UR4, R4 ;  /* 0x8000000409040c10 */ /* 0x000fe2000fb9e004 */
[----:B------:R-:W-:Y:S01]  /*02c0*/  IMAD.X R15, R5, 0x1, R8, P6 ;  /* 0x00000001050f7824 */ /* 0x000fe200030e0608 */
[----:B0-----:R-:W-:Y:S01]  /*02d0*/  @P2 LEA R2, P6, R3, UR12, 0x2 ;  /* 0x0000000c03022c11 */ /* 0x001fe2000f8c10ff */
[--C-:B------:R-:W-:Y:S01]  /*02e0*/  @P2 IMAD.X R6, R6, 0x1, R5.reuse, P5 ;  /* 0x0000000106062824 */ /* 0x100fe200028e0605 */
[----:B------:R-:W-:Y:S02]  /*02f0*/  @P0 IADD3.X R5, PT, PT, R8, ~UR8, R5, P4, P3 ;  /* 0x8000000808050c10 */ /* 0x000fe4000a7e6405 */
[----:B-1----:R-:W-:-:S02]  /*0300*/  @P0 LEA R8, P3, R4, UR14, 0x2 ;  /* 0x0000000e04080c11 */ /* 0x002fc4000f8610ff */
[----:B------:R-:W-:Y:S02]  /*0310*/  @P2 LEA.HI.X R3, R3, UR13, R6, 0x2, P6 ;  /* 0x0000000d03032c11 */ /* 0x000fe4000b0f1406 */
[----:B------:R-:W-:Y:S02]  /*0320*/  @P0 LEA.HI.X R9, R4, UR15, R5, 0x2, P3 ;  /* 0x0000000f04090c11 */ /* 0x000fe400098f1405 */
[C---:B------:R-:W-:Y:S01]  /*0330*/  LEA R10, P5, R0.reuse, UR12, 0x2 ;  /* 0x0000000c000a7c11 */ /* 0x040fe2000f8a10ff */
[----:B--2---:R0:W2:Y:S01]  /*0340*/  @P2 LDG.E R19, desc[UR6][R2.64] ;  /* 0x0000000602132981 */ /* 0x0040a2000c1e1900 */
[C---:B---3--:R-:W-:Y:S02]  /*0350*/  LEA R6, P3, R0.reuse, UR10, 0x2 ;  /* 0x0000000a00067c11 */ /* 0x048fe4000f8610ff */
[C-C-:B------:R-:W-:Y:S01]  /*0360*/  LEA.HI.X R11, R0.reuse, UR13, R15.reuse, 0x2, P5 ;  /* 0x0000000d000b7c11 */ /* 0x140fe2000a8f140f */
[C---:B------:R-:W-:Y:S01]  /*0370*/  IMAD.SHL.U32 R14, R0.reuse, 0x4, RZ ;  /* 0x00000004000e7824 */ /* 0x040fe200078e00ff */
[C---:B------:R-:W-:Y:S01]  /*0380*/  LEA R12, P4, R0.reuse, UR14, 0x2 ;  /* 0x0000000e000c7c11 */ /* 0x040fe2000f8810ff */
[----:B------:R-:W3:Y:S01]  /*0390*/  @P0 LDG.E R21, desc[UR6][R8.64] ;  /* 0x0000000608150981 */ /* 0x000ee2000c1e1900 */
[----:B------:R-:W-:-:S02]  /*03a0*/  LEA.HI.X R7, R0, UR11, R15, 0x2, P3 ;  /* 0x0000000b00077c11 */ /* 0x000fc400098f140f */
[C-C-:B------:R-:W-:Y:S01]  /*03b0*/  LEA.HI.X R13, R0.reuse, UR15, R15.reuse, 0x2, P4 ;  /* 0x0000000f000d7c11 */ /* 0x140fe2000a0f140f */
[----:B------:R-:W2:Y:S01]  /*03c0*/  LDG.E R10, desc[UR6][R10.64] ;  /* 0x000000060a0a7981 */ /* 0x000ea2000c1e1900 */
[----:B0-----:R-:W0:Y:S03]  /*03d0*/  LDC.64 R2, c[0x0][0x3a8] ;  /* 0x0000ea00ff027b82 */ /* 0x001e260000000a00 */
[----:B------:R-:W5:Y:S04]  /*03e0*/  LDG.E R16, desc[UR6][R6.64] ;  /* 0x0000000606107981 */ /* 0x000f68000c1e1900 */
[----:B------:R0:W5:Y:S01]  /*03f0*/  @P1 LDG.E R17, desc[UR6][R6.64+-0x4] ;  /* 0xfffffc0606111981 */ /* 0x000162000c1e1900 */
[----:B------:R-:W-:-:S03]  /*0400*/  SHF.L.U64.HI R0, R0, 0x2, R15 ;  /* 0x0000000200007819 */ /* 0x000fc6000001020f */
[----:B------:R-:W3:Y:S01]  /*0410*/  LDG.E R12, desc[UR6][R12.64] ;  /* 0x000000060c0c7981 */ /* 0x000ee2000c1e1900 */
[C---:B----4-:R-:W-:Y:S02]  /*0420*/  IADD3 R4, P3, PT, R14.reuse, UR16, RZ ;  /* 0x000000100e047c10 */ /* 0x050fe4000ff7e0ff */
[----:B------:R-:W-:Y:S02]  /*0430*/  IADD3 R14, P4, PT, R14, UR18, RZ ;  /* 0x000000120e0e7c10 */ /* 0x000fe4000ff9e0ff */
[C---:B------:R-:W-:Y:S02]  /*0440*/  IADD3.X R5, PT, PT, R0.reuse, UR17, RZ, P3, !PT ;  /* 0x0000001100057c10 */ /* 0x040fe40009ffe4ff */
[----:B------:R-:W-:-:S03]  /*0450*/  IADD3.X R15, PT, PT, R0, UR19, RZ, P4, !PT ;  /* 0x00000013000f7c10 */ /* 0x000fc6000a7fe4ff */
[----:B------:R-:W4:Y:S04]  /*0460*/  LDG.E R11, desc[UR6][R4.64] ;  /* 0x00000006040b7981 */ /* 0x000f28000c1e1900 */
[----:B------:R-:W4:Y:S01]  /*0470*/  LDG.E R0, desc[UR6][R14.64] ;  /* 0x000000060e007981 */ /* 0x000f22000c1e1900 */
[----:B0-----:R-:W-:-:S04]  /*0480*/  FADD R7, R2, 1 ;  /* 0x3f80000002077421 */ /* 0x001fc80000000000 */
[----:B------:R-:W0:Y:S01]  /*0490*/  MUFU.RCP R6, R7 ;  /* 0x0000000700067308 */ /* 0x000e220000001000 */
[----:B------:R-:W-:Y:S01]  /*04a0*/  BSSY.RECONVERGENT B0, `(.L_x_7) ;  /* 0x0000018000007945 */ /* 0x000fe20003800200 */
[C---:B--2---:R-:W-:Y:S01]  /*04b0*/  @P2 FADD R19, R10.reuse, -R19 ;  /* 0x800000130a132221 */ /* 0x044fe20000000000 */
[----:B------:R-:W-:-:S03]  /*04c0*/  @!P2 FADD R9, -R10, -RZ ;  /* 0x800000ff0a09a221 */ /* 0x000fc60000000100 */
[----:B------:R-:W-:Y:S01]  /*04d0*/  @P2 FADD R9, -R19, -RZ ;  /* 0x800000ff13092221 */ /* 0x000fe20000000100 */
[C---:B-----5:R-:W-:Y:S01]  /*04e0*/  @P1 FADD R17, R16.reuse, -R17 ;  /* 0x8000001110111221 */ /* 0x060fe20000000000 */
[----:B------:R-:W-:Y:S01]  /*04f0*/  @!P1 FADD R16, -R16, -RZ ;  /* 0x800000ff10109221 */ /* 0x000fe20000000100 */
[C---:B---3--:R-:W-:Y:S02]  /*0500*/  @P0 FADD R21, R12.reuse, -R21 ;  /* 0x800000150c150221 */ /* 0x048fe40000000000 */
[----:B------:R-:W-:Y:S01]  /*0510*/  @P1 FADD R16, -R17, -RZ ;  /* 0x800000ff11101221 */ /* 0x000fe20000000100 */
[----:B------:R-:W-:Y:S01]  /*0520*/  @!P0 FADD R12, -R12, -RZ ;  /* 0x800000ff0c0c8221 */ /* 0x000fe20000000100 */
[----:B------:R-:W-:Y:S02]  /*0530*/  @P0 FADD R12, -R21, -RZ ;  /* 0x800000ff150c0221 */ /* 0x000fe40000000100 */
[----:B------:R-:W-:-:S04]  /*0540*/  FADD R9, R9, R16 ;  /* 0x0000001009097221 */ /* 0x000fc80000000000 */
[----:B------:R-:W-:-:S04]  /*0550*/  FADD R12, R9, R12 ;  /* 0x0000000c090c7221 */ /* 0x000fc80000000000 */
[----:B----4-:R-:W-:-:S04]  /*0560*/  FFMA R3, -R12, R3, R11 ;  /* 0x000000030c037223 */ /* 0x010fc8000000010b */
[----:B------:R-:W-:Y:S01]  /*0570*/  FFMA R0, R0, R2, R3 ;  /* 0x0000000200007223 */ /* 0x000fe20000000003 */
[----:B0-----:R-:W-:-:S03]  /*0580*/  FFMA R9, -R7, R6, 1 ;  /* 0x3f80000007097423 */ /* 0x001fc60000000106 */
[----:B------:R-:W0:Y:S01]  /*0590*/  FCHK P0, R0, R7 ;  /* 0x0000000700007302 */ /* 0x000e220000000000 */
[----:B------:R-:W-:-:S04]  /*05a0*/  FFMA R9, R6, R9, R6 ;  /* 0x0000000906097223 */ /* 0x000fc80000000006 */
[----:B------:R-:W-:-:S04]  /*05b0*/  FFMA R2, R0, R9, RZ ;  /* 0x0000000900027223 */ /* 0x000fc800000000ff */
[----:B------:R-:W-:-:S04]  /*05c0*/  FFMA R3, -R7, R2, R0 ;  /* 0x0000000207037223 */ /* 0x000fc80000000100 */
[----:B------:R-:W-:Y:S01]  /*05d0*/  FFMA R3, R9, R3, R2 ;  /* 0x0000000309037223 */ /* 0x000fe20000000002 */
[----:B0-----:R-:W-:Y:S06]  /*05e0*/  @!P0 BRA `(.L_x_8) ;  /* 0x00000000000c8947 */ /* 0x001fec0003800000 */
[----:B------:R-:W-:-:S07]  /*05f0*/  MOV R2, 0x610 ;  /* 0x0000061000027802 */ /* 0x000fce0000000f00 */
[----:B------:R-:W-:Y:S05]  /*0600*/  CALL.REL.NOINC `($__internal_0_$__cuda_sm3x_div_rn_noftz_f32_slowpath) ;  /* 0x0000000000107944 */ /* 0x000fea0003c00000 */
[----:B------:R-:W-:-:S07]  /*0610*/  IMAD.MOV.U32 R3, RZ, RZ, R0 ;  /* 0x000000ffff037224 */ /* 0x000fce00078e0000 */
.L_x_8:
[----:B------:R-:W-:Y:S05]  /*0620*/  BSYNC.RECONVERGENT B0 ;  /* 0x0000000000007941 */ /* 0x000fea0003800200 */
.L_x_7:
[----:B------:R-:W-:Y:S01]  /*0630*/  STG.E desc[UR6][R4.64], R3 ;  /* 0x0000000304007986 */ /* 0x000fe2000c101906 */
[----:B------:R-:W-:Y:S05]  /*0640*/  EXIT ;  /* 0x000000000000794d */ /* 0x000fea0003800000 */
        .weak           $__internal_0_$__cuda_sm3x_div_rn_noftz_f32_slowpath
        .type           $__internal_0_$__cuda_sm3x_div_rn_noftz_f32_slowpath,@function
        .size           $__internal_0_$__cuda_sm3x_div_rn_noftz_f32_slowpath,(.L_x_100 - $__internal_0_$__cuda_sm3x_div_rn_noftz_f32_slowpath)
$__internal_0_$__cuda_sm3x_div_rn_noftz_f32_slowpath:
[----:B------:R-:W-:Y:S01]  /*0650*/  SHF.R.U32.HI R6, RZ, 0x17, R7 ;  /* 0x00000017ff067819 */ /* 0x000fe20000011607 */
[----:B------:R-:W-:Y:S01]  /*0660*/  BSSY.RECONVERGENT B1, `(.L_x_9) ;  /* 0x0000064000017945 */ /* 0x000fe20003800200 */
[--C-:B------:R-:W-:Y:S01]  /*0670*/  SHF.R.U32.HI R3, RZ, 0x17, R0.reuse ;  /* 0x00000017ff037819 */ /* 0x100fe20000011600 */
[----:B------:R-:W-:Y:S01]  /*0680*/  IMAD.MOV.U32 R8, RZ, RZ, R0 ;  /* 0x000000ffff087224 */ /* 0x000fe200078e0000 */
[----:B------:R-:W-:Y:S02]  /*0690*/  LOP3.LUT R6, R6, 0xff, RZ, 0xc0, !PT ;  /* 0x000000ff06067812 */ /* 0x000fe400078ec0ff */
[----:B------:R-:W-:-:S03]  /*06a0*/  LOP3.LUT R12, R3, 0xff, RZ, 0xc0, !PT ;  /* 0x000000ff030c7812 */ /* 0x000fc600078ec0ff */
[----:B------:R-:W-:Y:S02]  /*06b0*/  VIADD R10, R6, 0xffffffff ;  /* 0xffffffff060a7836 */ /* 0x000fe40000000000 */
[----:B------:R-:W-:-:S03]  /*06c0*/  VIADD R11, R12, 0xffffffff ;  /* 0xffffffff0c0b7836 */ /* 0x000fc60000000000 */
[----:B------:R-:W-:-:S04]  /*06d0*/  ISETP.GT.U32.AND P0, PT, R10, 0xfd, PT ;  /* 0x000000fd0a00780c */ /* 0x000fc80003f04070 */
[----:B------:R-:W-:-:S13]  /*06e0*/  ISETP.GT.U32.OR P0, PT, R11, 0xfd, P0 ;  /* 0x000000fd0b00780c */ /* 0x000fda0000704470 */
[----:B------:R-:W-:Y:S01]  /*06f0*/  @!P0 IMAD.MOV.U32 R9, RZ, RZ, RZ ;  /* 0x000000ffff098224 */ /* 0x000fe200078e00ff */
[----:B------:R-:W-:Y:S06]  /*0700*/  @!P0 BRA `(.L_x_10) ;  /* 0x0000000000608947 */ /* 0x000fec0003800000 */
[----:B------:R-:W-:Y:S01]  /*0710*/  FSETP.GTU.FTZ.AND P0, PT, |R0|, +INF , PT ;  /* 0x7f8000000000780b */ /* 0x000fe20003f1c200 */
[----:B------:R-:W-:Y:S01]  /*0720*/  IMAD.MOV.U32 R3, RZ, RZ, R7 ;  /* 0x000000ffff037224 */ /* 0x000fe200078e0007 */
[----:B------:R-:W-:-:S04]  /*0730*/  FSETP.GTU.FTZ.AND P1, PT, |R7|, +INF , PT ;  /* 0x7f8000000700780b */ /* 0x000fc80003f3c200 */
[----:B------:R-:W-:-:S13]  /*0740*/  PLOP3.LUT P0, PT, P0, P1, PT, 0xf8, 0x8f ;  /* 0x00000000008f781c */ /* 0x000fda0000703f70 */
[----:B------:R-:W-:Y:S05]  /*0750*/  @P0 BRA `(.L_x_11) ;  /* 0x00000004004c0947 */ /* 0x000fea0003800000 */
[----:B------:R-:W-:-:S13]  /*0760*/  LOP3.LUT P0, RZ, R7, 0x7fffffff, R8, 0xc8, !PT ;  /* 0x7fffffff07ff7812 */ /* 0x000fda000780c808 */
[----:B------:R-:W-:Y:S05]  /*0770*/  @!P0 BRA `(.L_x_12) ;  /* 0x00000004003c8947 */ /* 0x000fea0003800000 */
[C---:B------:R-:W-:Y:S02]  /*0780*/  FSETP.NEU.FTZ.AND P1, PT, |R0|.reuse, +INF , PT ;  /* 0x7f8000000000780b */ /* 0x040fe40003f3d200 */
[----:B------:R-:W-:Y:S02]  /*0790*/  FSETP.NEU.FTZ.AND P0, PT, |R3|, +INF , PT ;  /* 0x7f8000000300780b */ /* 0x000fe40003f1d200 */
[----:B------:R-:W-:-:S11]  /*07a0*/  FSETP.NEU.FTZ.AND P2, PT, |R0|, +INF , PT ;  /* 0x7f8000000000780b */ /* 0x000fd60003f5d200 */
[----:B------:R-:W-:Y:S05]  /*07b0*/  @!P0 BRA !P1, `(.L_x_12) ;  /* 0x00000004002c8947 */ /* 0x000fea0004800000 */
[----:B------:R-:W-:-:S04]  /*07c0*/  LOP3.LUT P1, RZ, R8, 0x7fffffff, RZ, 0xc0, !PT ;  /* 0x7fffffff08ff7812 */ /* 0x000fc8000782c0ff */
[----:B------:R-:W-:-:S13]  /*07d0*/  PLOP3.LUT P0, PT, P0, P1, PT, 0x2f, 0xf2 ;  /* 0x0000000000f2781c */ /* 0x000fda0000702577 */
[----:B------:R-:W-:Y:S05]  /*07e0*/  @P0 BRA `(.L_x_13) ;  /* 0x0000000400180947 */ /* 0x000fea0003800000 */
[----:B------:R-:W-:-:S04]  /*07f0*/  LOP3.LUT P0, RZ, R7, 0x7fffffff, RZ, 0xc0, !PT ;  /* 0x7fffffff07ff7812 */ /* 0x000fc8000780c0ff */
[----:B------:R-:W-:-:S13]  /*0800*/  PLOP3.LUT P0, PT, P2, P0, PT, 0x2f, 0xf2 ;  /* 0x0000000000f2781c */ /* 0x000fda0001700577 */
[----:B------:R-:W-:Y:S05]  /*0810*/  @P0 BRA `(.L_x_14) ;  /* 0x0000000400000947 */ /* 0x000fea0003800000 */
[----:B------:R-:W-:Y:S02]  /*0820*/  ISETP.GE.AND P0, PT, R11, RZ, PT ;  /* 0x000000ff0b00720c */ /* 0x000fe40003f06270 */
[----:B------:R-:W-:-:S11]  /*0830*/  ISETP.GE.AND P1, PT, R10, RZ, PT ;  /* 0x000000ff0a00720c */ /* 0x000fd60003f26270 */
[----:B------:R-:W-:Y:S02]  /*0840*/  @P0 IMAD.MOV.U32 R9, RZ, RZ, RZ ;  /* 0x000000ffff090224 */ /* 0x000fe400078e00ff */
[----:B------:R-:W-:Y:S01]  /*0850*/  @!P0 FFMA R8, R0, 1.84467440737095516160e+19, RZ ;  /* 0x5f80000000088823 */ /* 0x000fe200000000ff */
[----:B------:R-:W-:Y:S02]  /*0860*/  @!P0 IMAD.MOV.U32 R9, RZ, RZ, -0x40 ;  /* 0xffffffc0ff098424 */ /* 0x000fe400078e00ff */
[----:B------:R-:W-:Y:S02]  /*0870*/  @!P1 FFMA R7, R3, 1.84467440737095516160e+19, RZ ;  /* 0x5f80000003079823 */ /* 0x000fe400000000ff */
[----:B------:R-:W-:-:S07]  /*0880*/  @!P1 VIADD R9, R9, 0x40 ;  /* 0x0000004009099836 */ /* 0x000fce0000000000 */
.L_x_10:
[----:B------:R-:W-:Y:S01]  /*0890*/  LEA R0, R6, 0xc0800000, 0x17 ;  /* 0xc080000006007811 */ /* 0x000fe200078eb8ff */
[----:B------:R-:W-:Y:S01]  /*08a0*/  VIADD R3, R12, 0xffffff81 ;  /* 0xffffff810c037836 */ /* 0x000fe20000000000 */
[----:B------:R-:W-:Y:S03]  /*08b0*/  BSSY.RECONVERGENT B2, `(.L_x_15) ;  /* 0x0000035000027945 */ /* 0x000fe60003800200 */
[----:B------:R-:W-:Y:S01]  /*08c0*/  IMAD.IADD R7, R7, 0x1, -R0 ;  /* 0x0000000107077824 */ /* 0x000fe200078e0a00 */
[C---:B------:R-:W-:Y:S01]  /*08d0*/  IADD3 R6, PT, PT, R3.reuse, 0x7f, -R6 ;  /* 0x0000007f03067810 */ /* 0x040fe20007ffe806 */
[----:B------:R-:W-:Y:S02]  /*08e0*/  IMAD R0, R3, -0x800000, R8 ;  /* 0xff80000003007824 */ /* 0x000fe400078e0208 */
[----:B------:R-:W0:Y:S01]  /*08f0*/  MUFU.RCP R10, R7 ;  /* 0x00000007000a7308 */ /* 0x000e220000001000 */
[----:B------:R-:W-:Y:S01]  /*0900*/  FADD.FTZ R11, -R7, -RZ ;  /* 0x800000ff070b7221 */ /* 0x000fe20000010100 */
[----:B------:R-:W-:-:S03]  /*0910*/  IMAD.IADD R6, R6, 0x1, R9 ;  /* 0x0000000106067824 */ /* 0x000fc600078e0209 */
[----:B0-----:R-:W-:-:S04]  /*0920*/  FFMA R13, R10, R11, 1 ;  /* 0x3f8000000a0d7423 */ /* 0x001fc8000000000b */
[----:B------:R-:W-:-:S04]  /*0930*/  FFMA R15, R10, R13, R10 ;  /* 0x0000000d0a0f7223 */ /* 0x000fc8000000000a */
[----:B------:R-:W-:-:S04]  /*0940*/  FFMA R8, R0, R15, RZ ;  /* 0x0000000f00087223 */ /* 0x000fc800000000ff */
[----:B------:R-:W-:-:S04]  /*0950*/  FFMA R13, R11, R8, R0 ;  /* 0x000000080b0d7223 */ /* 0x000fc80000000000 */
[----:B------:R-:W-:-:S04]  /*0960*/  FFMA R8, R15, R13, R8 ;  /* 0x0000000d0f087223 */ /* 0x000fc80000000008 */
[----:B------:R-:W-:-:S04]  /*0970*/  FFMA R11, R11, R8, R0 ;  /* 0x000000080b0b7223 */ /* 0x000fc80000000000 */
[----:B------:R-:W-:-:S05]  /*0980*/  FFMA R0, R15, R11, R8 ;  /* 0x0000000b0f007223 */ /* 0x000fca0000000008 */
[----:B------:R-:W-:-:S04]  /*0990*/  SHF.R.U32.HI R3, RZ, 0x17, R0 ;  /* 0x00000017ff037819 */ /* 0x000fc80000011600 */
[----:B------:R-:W-:-:S05]  /*09a0*/  LOP3.LUT R3, R3, 0xff, RZ, 0xc0, !PT ;  /* 0x000000ff03037812 */ /* 0x000fca00078ec0ff */
[----:B------:R-:W-:-:S04]  /*09b0*/  IMAD.IADD R9, R3, 0x1, R6 ;  /* 0x0000000103097824 */ /* 0x000fc800078e0206 */
[----:B------:R-:W-:-:S05]  /*09c0*/  VIADD R3, R9, 0xffffffff ;  /* 0xffffffff09037836 */ /* 0x000fca0000000000 */
[----:B------:R-:W-:-:S13]  /*09d0*/  ISETP.GE.U32.AND P0, PT, R3, 0xfe, PT ;  /* 0x000000fe0300780c */ /* 0x000fda0003f06070 */
[----:B------:R-:W-:Y:S05]  /*09e0*/  @!P0 BRA `(.L_x_16) ;  /* 0x0000000000808947 */ /* 0x000fea0003800000 */
[----:B------:R-:W-:-:S13]  /*09f0*/  ISETP.GT.AND P0, PT, R9, 0xfe, PT ;  /* 0x000000fe0900780c */ /* 0x000fda0003f04270 */
[----:B------:R-:W-:Y:S05]  /*0a00*/  @P0 BRA `(.L_x_17) ;  /* 0x00000000006c0947 */ /* 0x000fea0003800000 */
[----:B------:R-:W-:-:S13]  /*0a10*/  ISETP.GE.AND P0, PT, R9, 0x1, PT ;  /* 0x000000010900780c */ /* 0x000fda0003f06270 */
[----:B------:R-:W-:Y:S05]  /*0a20*/  @P0 BRA `(.L_x_18) ;  /* 0x0000000000740947 */ /* 0x000fea0003800000 */
[----:B------:R-:W-:Y:S02]  /*0a30*/  ISETP.GE.AND P0, PT, R9, -0x18, PT ;  /* 0xffffffe80900780c */ /* 0x000fe40003f06270 */
[----:B------:R-:W-:-:S11]  /*0a40*/  LOP3.LUT R0, R0, 0x80000000, RZ, 0xc0, !PT ;  /* 0x8000000000007812 */ /* 0x000fd600078ec0ff */
[----:B------:R-:W-:Y:S05]  /*0a50*/  @!P0 BRA `(.L_x_18) ;  /* 0x0000000000688947 */ /* 0x000fea0003800000 */
[CCC-:B------:R-:W-:Y:S01]  /*0a60*/  FFMA.RZ R3, R15.reuse, R11.reuse, R8.reuse ;  /* 0x0000000b0f037223 */ /* 0x1c0fe2000000c008 */
[-CC-:B------:R-:W-:Y:S01]  /*0a70*/  FFMA.RM R6, R15, R11.reuse, R8.reuse ;  /* 0x0000000b0f067223 */ /* 0x180fe20000004008 */
[C---:B------:R-:W-:Y:S02]  /*0a80*/  ISETP.NE.AND P2, PT, R9.reuse, RZ, PT ;  /* 0x000000ff0900720c */ /* 0x040fe40003f45270 */
[----:B------:R-:W-:Y:S02]  /*0a90*/  ISETP.NE.AND P1, PT, R9, RZ, PT ;  /* 0x000000ff0900720c */ /* 0x000fe40003f25270 */
[----:B------:R-:W-:Y:S01]  /*0aa0*/  LOP3.LUT R7, R3, 0x7fffff, RZ, 0xc0, !PT ;  /* 0x007fffff03077812 */ /* 0x000fe200078ec0ff */
[----:B------:R-:W-:Y:S01]  /*0ab0*/  FFMA.RP R3, R15, R11, R8 ;  /* 0x0000000b0f037223 */ /* 0x000fe20000008008 */
[----:B------:R-:W-:Y:S02]  /*0ac0*/  VIADD R8, R9, 0x20 ;  /* 0x0000002009087836 */ /* 0x000fe40000000000 */
[----:B------:R-:W-:Y:S01]  /*0ad0*/  LOP3.LUT R7, R7, 0x800000, RZ, 0xfc, !PT ;  /* 0x0080000007077812 */ /* 0x000fe200078efcff */
[----:B------:R-:W-:Y:S01]  /*0ae0*/  IMAD.MOV R9, RZ, RZ, -R9 ;  /* 0x000000ffff097224 */ /* 0x000fe200078e0a09 */
[----:B------:R-:W-:-:S02]  /*0af0*/  FSETP.NEU.FTZ.AND P0, PT, R3, R6, PT ;  /* 0x000000060300720b */ /* 0x000fc40003f1d000 */
[----:B------:R-:W-:Y:S02]  /*0b00*/  SHF.L.U32 R8, R7, R8, RZ ;  /* 0x0000000807087219 */ /* 0x000fe400000006ff */
[----:B------:R-:W-:Y:S02]  /*0b10*/  SEL R6, R9, RZ, P2 ;  /* 0x000000ff09067207 */ /* 0x000fe40001000000 */
[----:B------:R-:W-:Y:S02]  /*0b20*/  ISETP.NE.AND P1, PT, R8, RZ, P1 ;  /* 0x000000ff0800720c */ /* 0x000fe40000f25270 */
[----:B------:R-:W-:Y:S02]  /*0b30*/  SHF.R.U32.HI R6, RZ, R6, R7 ;  /* 0x00000006ff067219 */ /* 0x000fe40000011607 */
[----:B------:R-:W-:Y:S02]  /*0b40*/  PLOP3.LUT P0, PT, P0, P1, PT, 0xf8, 0x8f ;  /* 0x00000000008f781c */ /* 0x000fe40000703f70 */
[----:B------:R-:W-:-:S02]  /*0b50*/  SHF.R.U32.HI R8, RZ, 0x1, R6 ;  /* 0x00000001ff087819 */ /* 0x000fc40000011606 */
[----:B------:R-:W-:-:S04]  /*0b60*/  SEL R3, RZ, 0x1, !P0 ;  /* 0x00000001ff037807 */ /* 0x000fc80004000000 */
[----:B------:R-:W-:-:S04]  /*0b70*/  LOP3.LUT R3, R3, 0x1, R8, 0xf8, !PT ;  /* 0x0000000103037812 */ /* 0x000fc800078ef808 */
[----:B------:R-:W-:-:S05]  /*0b80*/  LOP3.LUT R3, R3, R6, RZ, 0xc0, !PT ;  /* 0x0000000603037212 */ /* 0x000fca00078ec0ff */
[----:B------:R-:W-:-:S05]  /*0b90*/  IMAD.IADD R3, R8, 0x1, R3 ;  /* 0x0000000108037824 */ /* 0x000fca00078e0203 */
[----:B------:R-:W-:Y:S01]  /*0ba0*/  LOP3.LUT R0, R3, R0, RZ, 0xfc, !PT ;  /* 0x0000000003007212 */ /* 0x000fe200078efcff */
[----:B------:R-:W-:Y:S06]  /*0bb0*/  BRA `(.L_x_18) ;  /* 0x0000000000107947 */ /* 0x000fec0003800000 */
.L_x_17:
[----:B------:R-:W-:-:S04]  /*0bc0*/  LOP3.LUT R0, R0, 0x80000000, RZ, 0xc0, !PT ;  /* 0x8000000000007812 */ /* 0x000fc800078ec0ff */
[----:B------:R-:W-:Y:S01]  /*0bd0*/  LOP3.LUT R0, R0, 0x7f800000, RZ, 0xfc, !PT ;  /* 0x7f80000000007812 */ /* 0x000fe200078efcff */
[----:B------:R-:W-:Y:S06]  /*0be0*/  BRA `(.L_x_18) ;  /* 0x0000000000047947 */ /* 0x000fec0003800000 */
.L_x_16:
[----:B------:R-:W-:-:S07]  /*0bf0*/  IMAD R0, R6, 0x800000, R0 ;  /* 0x0080000006007824 */ /* 0x000fce00078e0200 */
.L_x_18:
[----:B------:R-:W-:Y:S05]  /*0c00*/  BSYNC.RECONVERGENT B2 ;  /* 0x0000000000027941 */ /* 0x000fea0003800200 */
.L_x_15:
[----:B------:R-:W-:Y:S05]  /*0c10*/  BRA `(.L_x_19) ;  /* 0x0000000000207947 */ /* 0x000fea0003800000 */
.L_x_14:
[----:B------:R-:W-:-:S04]  /*0c20*/  LOP3.LUT R0, R7, 0x80000000, R8, 0x48, !PT ;  /* 0x8000000007007812 */ /* 0x000fc800078e4808 */
[----:B------:R-:W-:Y:S01]  /*0c30*/  LOP3.LUT R0, R0, 0x7f800000, RZ, 0xfc, !PT ;  /* 0x7f80000000007812 */ /* 0x000fe200078efcff */
[----:B------:R-:W-:Y:S06]  /*0c40*/  BRA `(.L_x_19) ;  /* 0x0000000000147947 */ /* 0x000fec0003800000 */
.L_x_13:
[----:B------:R-:W-:Y:S01]  /*0c50*/  LOP3.LUT R0, R7, 0x80000000, R8, 0x48, !PT ;  /* 0x8000000007007812 */ /* 0x000fe200078e4808 */
[----:B------:R-:W-:Y:S06]  /*0c60*/  BRA `(.L_x_19) ;  /* 0x00000000000c7947 */ /* 0x000fec0003800000 */
.L_x_12:
[----:B------:R-:W0:Y:S01]  /*0c70*/  MUFU.RSQ R0, -QNAN ;  /* 0xffc0000000007908 */ /* 0x000e220000001400 */
[----:B------:R-:W-:Y:S05]  /*0c80*/  BRA `(.L_x_19) ;  /* 0x0000000000047947 */ /* 0x000fea0003800000 */
.L_x_11:
[----:B------:R-:W-:-:S07]  /*0c90*/  FADD.FTZ R0, R0, R3 ;  /* 0x0000000300007221 */ /* 0x000fce0000010000 */
.L_x_19:
[----:B------:R-:W-:Y:S05]  /*0ca0*/  BSYNC.RECONVERGENT B1 ;  /* 0x0000000000017941 */ /* 0x000fea0003800200 */
.L_x_9:
[----:B------:R-:W-:-:S04]  /*0cb0*/  IMAD.MOV.U32 R3, RZ, RZ, 0x0 ;  /* 0x00000000ff037424 */ /* 0x000fc800078e00ff */
[----:B0-----:R-:W-:Y:S05]  /*0cc0*/  RET.REL.NODEC R2 `(DivProj3D_kernel) ;  /* 0xfffffff002cc7950 */ /* 0x001fea0003c3ffff */
.L_x_20:
        /* <DEDUP_REMOVED lines=11> */
.L_x_100:


//--------------------- .text.Proj_funcPD3D_aniso_kernel --------------------------
	.section	.text.Proj_funcPD3D_aniso_kernel,"ax",@progbits
	.align	128
        .global         Proj_funcPD3D_aniso_kernel
        .type           Proj_funcPD3D_aniso_kernel,@function
        .size           Proj_funcPD3D_aniso_kernel,(.L_x_101 - Proj_funcPD3D_aniso_kernel)
        .other          Proj_funcPD3D_aniso_kernel,@"STO_CUDA_ENTRY STV_DEFAULT"
Proj_funcPD3D_aniso_kernel:
.text.Proj_funcPD3D_aniso_kernel:
        /* <DEDUP_REMOVED lines=21> */
[----:B------:R-:W-:Y:S01]  /*0150*/  UIMAD UR4, UR8, UR9, URZ ;  /* 0x00000009080472a4 */ /* 0x000fe2000f8e02ff */
[----:B------:R-:W-:Y:S01]  /*0160*/  IMAD.MOV.U32 R3, RZ, RZ, RZ ;  /* 0x000000ffff037224 */ /* 0x000fe200078e00ff */
[----:B------:R-:W0:Y:S01]  /*0170*/  LDCU.64 UR6, c[0x0][0x390] ;  /* 0x00007200ff0677ac */ /* 0x000e220008000a00 */
[C---:B------:R-:W-:Y:S02]  /*0180*/  IMAD R9, R5.reuse, UR5, RZ ;  /* 0x0000000505097c24 */ /* 0x040fe4000f8e02ff */
[----:B------:R-:W-:Y:S01]  /*0190*/  IMAD.WIDE.U32 R2, R5, UR8, R2 ;  /* 0x0000000805027c25 */ /* 0x000fe2000f8e0002 */
[----:B------:R-:W-:Y:S01]  /*01a0*/  USHF.R.S32.HI UR5, URZ, 0x1f, UR4 ;  /* 0x0000001fff057899 */ /* 0x000fe20008011404 */
[----:B------:R-:W1:Y:S02]  /*01b0*/  LDCU.128 UR8, c[0x0][0x380] ;  /* 0x00007000ff0877ac */ /* 0x000e640008000c00 */
[----:B------:R-:W-:-:S03]  /*01c0*/  IMAD.IADD R3, R3, 0x1, R9 ;  /* 0x0000000103037824 */ /* 0x000fc600078e0209 */
[C---:B------:R-:W-:Y:S02]  /*01d0*/  IMAD R5, R7.reuse, UR5, RZ ;  /* 0x0000000507057c24 */ /* 0x040fe4000f8e02ff */
[----:B------:R-:W-:-:S03]  /*01e0*/  IMAD.WIDE.U32 R2, R7, UR4, R2 ;  /* 0x0000000407027c25 */ /* 0x000fc6000f8e0002 */
[----:B------:R-:W2:Y:S01]  /*01f0*/  LDCU.64 UR4, c[0x0][0x358] ;  /* 0x00006b00ff0477ac */ /* 0x000ea20008000a00 */
[----:B------:R-:W-:Y:S02]  /*0200*/  IMAD.IADD R3, R3, 0x1, R5 ;  /* 0x0000000103037824 */ /* 0x000fe400078e0205 */
[----:B------:R-:W-:-:S03]  /*0210*/  IMAD.SHL.U32 R4, R2, 0x4, RZ ;  /* 0x0000000402047824 */ /* 0x000fc600078e00ff */
[----:B------:R-:W-:Y:S02]  /*0220*/  SHF.L.U64.HI R2, R2, 0x2, R3 ;  /* 0x0000000202027819 */ /* 0x000fe40000010203 */
[----:B-1----:R-:W-:-:S04]  /*0230*/  IADD3 R8, P0, PT, R4, UR8, RZ ;  /* 0x0000000804087c10 */ /* 0x002fc8000ff1e0ff */
[----:B------:R-:W-:-:S05]  /*0240*/  IADD3.X R9, PT, PT, R2, UR9, RZ, P0, !PT ;  /* 0x0000000902097c10 */ /* 0x000fca00087fe4ff */
[----:B--2---:R-:W2:Y:S01]  /*0250*/  LDG.E R0, desc[UR4][R8.64] ;  /* 0x0000000408007981 */ /* 0x004ea2000c1e1900 */
[C---:B------:R-:W-:Y:S02]  /*0260*/  IADD3 R6, P0, PT, R4.reuse, UR10, RZ ;  /* 0x0000000a04067c10 */ /* 0x040fe4000ff1e0ff */
[----:B0-----:R-:W-:Y:S02]  /*0270*/  IADD3 R4, P1, PT, R4, UR6, RZ ;  /* 0x0000000604047c10 */ /* 0x001fe4000ff3e0ff */
[C---:B------:R-:W-:Y:S02]  /*0280*/  IADD3.X R7, PT, PT, R2.reuse, UR11, RZ, P0, !PT ;  /* 0x0000000b02077c10 */ /* 0x040fe400087fe4ff */
[----:B------:R-:W-:-:S03]  /*0290*/  IADD3.X R5, PT, PT, R2, UR7, RZ, P1, !PT ;  /* 0x0000000702057c10 */ /* 0x000fc60008ffe4ff */
[----:B------:R-:W3:Y:S04]  /*02a0*/  LDG.E R13, desc[UR4][R6.64] ;  /* 0x00000004060d7981 */ /* 0x000ee8000c1e1900 */
[----:B------:R-:W4:Y:S01]  /*02b0*/  LDG.E R11, desc[UR4][R4.64] ;  /* 0x00000004040b7981 */ /* 0x000f22000c1e1900 */
[----:B------:R-:W-:Y:S01]  /*02c0*/  BSSY.RECONVERGENT B0, `(.L_x_21) ;  /* 0x000000f000007945 */ /* 0x000fe20003800200 */
[----:B--2---:R-:W-:-:S04]  /*02d0*/  FMNMX.NAN R3, |R0|, 1, !PT ;  /* 0x3f80000000037809 */ /* 0x004fc80007820200 */
[----:B------:R-:W0:Y:S01]  /*02e0*/  MUFU.RCP R2, R3 ;  /* 0x0000000300027308 */ /* 0x000e220000001000 */
[----:B---3--:R-:W-:-:S07]  /*02f0*/  FMNMX.NAN R13, |R13|, 1, !PT ;  /* 0x3f8000000d0d7809 */ /* 0x008fce0007820200 */
[----:B------:R-:W1:Y:S01]  /*0300*/  FCHK P0, R0, R3 ;  /* 0x0000000300007302 */ /* 0x000e620000000000 */
[----:B----4-:R-:W-:Y:S01]  /*0310*/  FMNMX.NAN R11, |R11|, 1, !PT ;  /* 0x3f8000000b0b7809 */ /* 0x010fe20007820200 */
[----:B0-----:R-:W-:-:S04]  /*0320*/  FFMA R15, -R3, R2, 1 ;  /* 0x3f800000030f7423 */ /* 0x001fc80000000102 */
[----:B------:R-:W-:-:S04]  /*0330*/  FFMA R15, R2, R15, R2 ;  /* 0x0000000f020f7223 */ /* 0x000fc80000000002 */
[----:B------:R-:W-:-:S04]  /*0340*/  FFMA R2, R0, R15, RZ ;  /* 0x0000000f00027223 */ /* 0x000fc800000000ff */
[----:B------:R-:W-:-:S04]  /*0350*/  FFMA R10, -R3, R2, R0 ;  /* 0x00000002030a7223 */ /* 0x000fc80000000100 */
[----:B------:R-:W-:Y:S01]  /*0360*/  FFMA R15, R15, R10, R2 ;  /* 0x0000000a0f0f7223 */ /* 0x000fe20000000002 */
[----:B-1----:R-:W-:Y:S06]  /*0370*/  @!P0 BRA `(.L_x_22) ;  /* 0x00000000000c8947 */ /* 0x002fec0003800000 */
[----:B------:R-:W-:-:S07]  /*0380*/  MOV R2, 0x3a0 ;  /* 0x000003a000027802 */ /* 0x000fce0000000f00 */
[----:B------:R-:W-:Y:S05]  /*0390*/  CALL.REL.NOINC `($__internal_1_$__cuda_sm3x_div_rn_noftz_f32_slowpath) ;  /* 0x0000000000907944 */ /* 0x000fea0003c00000 */
[----:B------:R-:W-:-:S07]  /*03a0*/  IMAD.MOV.U32 R15, RZ, RZ, R0 ;  /* 0x000000ffff0f7224 */ /* 0x000fce00078e0000 */
.L_x_22:
[----:B------:R-:W-:Y:S05]  /*03b0*/  BSYNC.RECONVERGENT B0 ;  /* 0x0000000000007941 */ /* 0x000fea0003800200 */
.L_x_21:
[----:B------:R0:W-:Y:S04]  /*03c0*/  STG.E desc[UR4][R8.64], R15 ;  /* 0x0000000f08007986 */ /* 0x0001e8000c101904 */
[----:B------:R-:W2:Y:S01]  /*03d0*/  LDG.E R0, desc[UR4][R6.64] ;  /* 0x0000000406007981 */ /* 0x000ea2000c1e1900 */
[----:B------:R-:W1:Y:S01]  /*03e0*/  MUFU.RCP R2, R13 ;  /* 0x0000000d00027308 */ /* 0x000e620000001000 */
[----:B------:R-:W-:Y:S01]  /*03f0*/  BSSY.RECONVERGENT B0, `(.L_x_23) ;  /* 0x000000c000007945 */ /* 0x000fe20003800200 */
[----:B-1----:R-:W-:-:S04]  /*0400*/  FFMA R3, -R13, R2, 1 ;  /* 0x3f8000000d037423 */ /* 0x002fc80000000102 */
[----:B------:R-:W-:Y:S02]  /*0410*/  FFMA R3, R2, R3, R2 ;  /* 0x0000000302037223 */ /* 0x000fe40000000002 */
[----:B--2---:R-:W1:Y:S02]  /*0420*/  FCHK P0, R0, R13 ;  /* 0x0000000d00007302 */ /* 0x004e640000000000 */
[----:B------:R-:W-:-:S04]  /*0430*/  FFMA R2, R0, R3, RZ ;  /* 0x0000000300027223 */ /* 0x000fc800000000ff */
[----:B------:R-:W-:-:S04]  /*0440*/  FFMA R10, -R13, R2, R0 ;  /* 0x000000020d0a7223 */ /* 0x000fc80000000100 */
[----:B------:R-:W-:Y:S01]  /*0450*/  FFMA R3, R3, R10, R2 ;  /* 0x0000000a03037223 */ /* 0x000fe20000000002 */
[----:B01----:R-:W-:Y:S06]  /*0460*/  @!P0 BRA `(.L_x_24) ;  /* 0x0000000000108947 */ /* 0x003fec0003800000 */
[----:B------:R-:W-:Y:S01]  /*0470*/  IMAD.MOV.U32 R3, RZ, RZ, R13 ;  /* 0x000000ffff037224 */ /* 0x000fe200078e000d */
[----:B------:R-:W-:-:S07]  /*0480*/  MOV R2, 0x4a0 ;  /* 0x000004a000027802 */ /* 0x000fce0000000f00 */
[----:B------:R-:W-:Y:S05]  /*0490*/  CALL.REL.NOINC `($__internal_1_$__cuda_sm3x_div_rn_noftz_f32_slowpath) ;  /* 0x0000000000507944 */ /* 0x000fea0003c00000 */
[----:B------:R-:W-:-:S07]  /*04a0*/  IMAD.MOV.U32 R3, RZ, RZ, R0 ;  /* 0x000000ffff037224 */ /* 0x000fce00078e0000 */
.L_x_24:
[----:B------:R-:W-:Y:S05]  /*04b0*/  BSYNC.RECONVERGENT B0 ;  /* 0x0000000000007941 */ /* 0x000fea0003800200 */
.L_x_23:
        /* <DEDUP_REMOVED lines=15> */
.L_x_26:
[----:B------:R-:W-:Y:S05]  /*05b0*/  BSYNC.RECONVERGENT B0 ;  /* 0x0000000000007941 */ /* 0x000fea0003800200 */
.L_x_25:
[----:B------:R-:W-:Y:S01]  /*05c0*/  STG.E desc[UR4][R4.64], R9 ;  /* 0x0000000904007986 */ /* 0x000fe2000c101904 */
[----:B------:R-:W-:Y:S05]  /*05d0*/  EXIT ;  /* 0x000000000000794d */ /* 0x000fea0003800000 */
        .weak           $__internal_1_$__cuda_sm3x_div_rn_noftz_f32_slowpath
        .type           $__internal_1_$__cuda_sm3x_div_rn_noftz_f32_slowpath,@function
        .size           $__internal_1_$__cuda_sm3x_div_rn_noftz_f32_slowpath,(.L_x_101 - $__internal_1_$__cuda_sm3x_div_rn_noftz_f32_slowpath)
$__internal_1_$__cuda_sm3x_div_rn_noftz_f32_slowpath:
[----:B------:R-:W-:Y:S01]  /*05e0*/  SHF.R.U32.HI R12, RZ, 0x17, R3 ;  /* 0x00000017ff0c7819 */ /* 0x000fe20000011603 */
[----:B------:R-:W-:Y:S01]  /*05f0*/  BSSY.RECONVERGENT B1, `(.L_x_27) ;  /* 0x0000062000017945 */ /* 0x000fe20003800200 */
[----:B------:R-:W-:Y:S02]  /*0600*/  SHF.R.U32.HI R10, RZ, 0x17, R0 ;  /* 0x00000017ff0a7819 */ /* 0x000fe40000011600 */
        /* <DEDUP_REMOVED lines=8> */
[----:B------:R-:W-:Y:S02]  /*0690*/  FSETP.GTU.FTZ.AND P0, PT, |R0|, +INF , PT ;  /* 0x7f8000000000780b */ /* 0x000fe40003f1c200 */
        /* <DEDUP_REMOVED lines=22> */
.L_x_28:
[----:B------:R-:W-:Y:S01]  /*0800*/  LEA R14, R12, 0xc0800000, 0x17 ;  /* 0xc08000000c0e7811 */ /* 0x000fe200078eb8ff */
[----:B------:R-:W-:Y:S04]  /*0810*/  BSSY.RECONVERGENT B2, `(.L_x_33) ;  /* 0x0000036000027945 */ /* 0x000fe80003800200 */
[----:B------:R-:W-:Y:S02]  /*0820*/  IMAD.IADD R14, R3, 0x1, -R14 ;  /* 0x00000001030e7824 */ /* 0x000fe400078e0a0e */
[----:B------:R-:W-:Y:S02]  /*0830*/  VIADD R3, R16, 0xffffff81 ;  /* 0xffffff8110037836 */ /* 0x000fe40000000000 */
[----:B------:R-:W0:Y:S01]  /*0840*/  MUFU.RCP R15, R14 ;  /* 0x0000000e000f7308 */ /* 0x000e220000001000 */
[----:B------:R-:W-:Y:S01]  /*0850*/  FADD.FTZ R17, -R14, -RZ ;  /* 0x800000ff0e117221 */ /* 0x000fe20000010100 */
[----:B------:R-:W-:-:S03]  /*0860*/  IMAD R0, R3, -0x800000, R0 ;  /* 0xff80000003007824 */ /* 0x000fc600078e0200 */
[----:B0-----:R-:W-:-:S04]  /*0870*/  FFMA R16, R15, R17, 1 ;  /* 0x3f8000000f107423 */ /* 0x001fc80000000011 */
[----:B------:R-:W-:-:S04]  /*0880*/  FFMA R18, R15, R16, R15 ;  /* 0x000000100f127223 */ /* 0x000fc8000000000f */
[----:B------:R-:W-:-:S04]  /*0890*/  FFMA R15, R0, R18, RZ ;  /* 0x00000012000f7223 */ /* 0x000fc800000000ff */
[----:B------:R-:W-:-:S04]  /*08a0*/  FFMA R16, R17, R15, R0 ;  /* 0x0000000f11107223 */ /* 0x000fc80000000000 */
[----:B------:R-:W-:Y:S01]  /*08b0*/  FFMA R19, R18, R16, R15 ;  /* 0x0000001012137223 */ /* 0x000fe2000000000f */
[----:B------:R-:W-:-:S03]  /*08c0*/  IADD3 R15, PT, PT, R3, 0x7f, -R12 ;  /* 0x0000007f030f7810 */ /* 0x000fc60007ffe80c */
[----:B------:R-:W-:Y:S02]  /*08d0*/  FFMA R16, R17, R19, R0 ;  /* 0x0000001311107223 */ /* 0x000fe40000000000 */
[----:B------:R-:W-:Y:S02]  /*08e0*/  IMAD.IADD R15, R15, 0x1, R10 ;  /* 0x000000010f0f7824 */ /* 0x000fe400078e020a */
        /* <DEDUP_REMOVED lines=14> */
[-CC-:B------:R-:W-:Y:S01]  /*09d0*/  FFMA.RZ R3, R18, R16.reuse, R19.reuse ;  /* 0x0000001012037223 */ /* 0x180fe2000000c013 */
[----:B------:R-:W-:Y:S02]  /*09e0*/  VIADD R15, R14, 0x20 ;  /* 0x000000200e0f7836 */ /* 0x000fe40000000000 */
[-CC-:B------:R-:W-:Y:S01]  /*09f0*/  FFMA.RM R10, R18, R16.reuse, R19.reuse ;  /* 0x00000010120a7223 */ /* 0x180fe20000004013 */
[----:B------:R-:W-:Y:S02]  /*0a00*/  ISETP.NE.AND P2, PT, R14, RZ, PT ;  /* 0x000000ff0e00720c */ /* 0x000fe40003f45270 */
[----:B------:R-:W-:Y:S01]  /*0a10*/  LOP3.LUT R12, R3, 0x7fffff, RZ, 0xc0, !PT ;  /* 0x007fffff030c7812 */ /* 0x000fe200078ec0ff */
[----:B------:R-:W-:Y:S01]  /*0a20*/  FFMA.RP R3, R18, R16, R19 ;  /* 0x0000001012037223 */ /* 0x000fe20000008013 */
[----:B------:R-:W-:Y:S01]  /*0a30*/  ISETP.NE.AND P1, PT, R14, RZ, PT ;  /* 0x000000ff0e00720c */ /* 0x000fe20003f25270 */
[----:B------:R-:W-:Y:S01]  /*0a40*/  IMAD.MOV R14, RZ, RZ, -R14 ;  /* 0x000000ffff0e7224 */ /* 0x000fe200078e0a0e */
[----:B------:R-:W-:-:S02]  /*0a50*/  LOP3.LUT R12, R12, 0x800000, RZ, 0xfc, !PT ;  /* 0x008000000c0c7812 */ /* 0x000fc400078efcff */
[----:B------:R-:W-:Y:S02]  /*0a60*/  FSETP.NEU.FTZ.AND P0, PT, R3, R10, PT ;  /* 0x0000000a0300720b */ /* 0x000fe40003f1d000 */
[----:B------:R-:W-:Y:S02]  /*0a70*/  SHF.L.U32 R15, R12, R15, RZ ;  /* 0x0000000f0c0f7219 */ /* 0x000fe400000006ff */
[----:B------:R-:W-:Y:S02]  /*0a80*/  SEL R3, R14, RZ, P2 ;  /* 0x000000ff0e037207 */ /* 0x000fe40001000000 */
[----:B------:R-:W-:Y:S02]  /*0a90*/  ISETP.NE.AND P1, PT, R15, RZ, P1 ;  /* 0x000000ff0f00720c */ /* 0x000fe40000f25270 */
[----:B------:R-:W-:Y:S02]  /*0aa0*/  SHF.R.U32.HI R3, RZ, R3, R12 ;  /* 0x00000003ff037219 */ /* 0x000fe4000001160c */
[----:B------:R-:W-:-:S02]  /*0ab0*/  PLOP3.LUT P0, PT, P0, P1, PT, 0xf8, 0x8f ;  /* 0x00000000008f781c */ /* 0x000fc40000703f70 */
[----:B------:R-:W-:Y:S02]  /*0ac0*/  SHF.R.U32.HI R15, RZ, 0x1, R3 ;  /* 0x00000001ff0f7819 */ /* 0x000fe40000011603 */
[----:B------:R-:W-:-:S04]  /*0ad0*/  SEL R10, RZ, 0x1, !P0 ;  /* 0x00000001ff0a7807 */ /* 0x000fc80004000000 */
[----:B------:R-:W-:-:S04]  /*0ae0*/  LOP3.LUT R10, R10, 0x1, R15, 0xf8, !PT ;  /* 0x000000010a0a7812 */ /* 0x000fc800078ef80f */
[----:B------:R-:W-:-:S05]  /*0af0*/  LOP3.LUT R10, R10, R3, RZ, 0xc0, !PT ;  /* 0x000000030a0a7212 */ /* 0x000fca00078ec0ff */
[----:B------:R-:W-:-:S05]  /*0b00*/  IMAD.IADD R15, R15, 0x1, R10 ;  /* 0x000000010f0f7824 */ /* 0x000fca00078e020a */
[----:B------:R-:W-:Y:S01]  /*0b10*/  LOP3.LUT R0, R15, R0, RZ, 0xfc, !PT ;  /* 0x000000000f007212 */ /* 0x000fe200078efcff */
[----:B------:R-:W-:Y:S06]  /*0b20*/  BRA `(.L_x_36) ;  /* 0x0000000000107947 */ /* 0x000fec0003800000 */
.L_x_35:
[----:B------:R-:W-:-:S04]  /*0b30*/  LOP3.LUT R0, R0, 0x80000000, RZ, 0xc0, !PT ;  /* 0x8000000000007812 */ /* 0x000fc800078ec0ff */
[----:B------:R-:W-:Y:S01]  /*0b40*/  LOP3.LUT R0, R0, 0x7f800000, RZ, 0xfc, !PT ;  /* 0x7f80000000007812 */ /* 0x000fe200078efcff */
[----:B------:R-:W-:Y:S06]  /*0b50*/  BRA `(.L_x_36) ;  /* 0x0000000000047947 */ /* 0x000fec0003800000 */
.L_x_34:
[----:B------:R-:W-:-:S07]  /*0b60*/  IMAD R0, R15, 0x800000, R0 ;  /* 0x008000000f007824 */ /* 0x000fce00078e0200 */
.L_x_36:
[----:B------:R-:W-:Y:S05]  /*0b70*/  BSYNC.RECONVERGENT B2 ;  /* 0x0000000000027941 */ /* 0x000fea0003800200 */
.L_x_33:
[----:B------:R-:W-:Y:S05]  /*0b80*/  BRA `(.L_x_37) ;  /* 0x0000000000207947 */ /* 0x000fea0003800000 */
.L_x_32:
[----:B------:R-:W-:-:S04]  /*0b90*/  LOP3.LUT R0, R3, 0x80000000, R0, 0x48, !PT ;  /* 0x8000000003007812 */ /* 0x000fc800078e4800 */
[----:B------:R-:W-:Y:S01]  /*0ba0*/  LOP3.LUT R0, R0, 0x7f800000, RZ, 0xfc, !PT ;  /* 0x7f80000000007812 */ /* 0x000fe200078efcff */
[----:B------:R-:W-:Y:S06]  /*0bb0*/  BRA `(.L_x_37) ;  /* 0x0000000000147947 */ /* 0x000fec0003800000 */
.L_x_31:
[----:B------:R-:W-:Y:S01]  /*0bc0*/  LOP3.LUT R0, R3, 0x80000000, R0, 0x48, !PT ;  /* 0x8000000003007812 */ /* 0x000fe200078e4800 */
[----:B------:R-:W-:Y:S06]  /*0bd0*/  BRA `(.L_x_37) ;  /* 0x00000000000c7947 */ /* 0x000fec0003800000 */
.L_x_30:
[----:B------:R-:W0:Y:S01]  /*0be0*/  MUFU.RSQ R0, -QNAN ;  /* 0xffc0000000007908 */ /* 0x000e220000001400 */
[----:B------:R-:W-:Y:S05]  /*0bf0*/  BRA `(.L_x_37) ;  /* 0x0000000000047947 */ /* 0x000fea0003800000 */
.L_x_29:
[----:B------:R-:W-:-:S07]  /*0c00*/  FADD.FTZ R0, R0, R3 ;  /* 0x0000000300007221 */ /* 0x000fce0000010000 */
.L_x_37:
[----:B------:R-:W-:Y:S05]  /*0c10*/  BSYNC.RECONVERGENT B1 ;  /* 0x0000000000017941 */ /* 0x000fea0003800200 */
.L_x_27:
[----:B------:R-:W-:-:S04]  /*0c20*/  IMAD.MOV.U32 R3, RZ, RZ, 0x0 ;  /* 0x00000000ff037424 */ /* 0x000fc800078e00ff */
[----:B0-----:R-:W-:Y:S05]  /*0c30*/  RET.REL.NODEC R2 `(Proj_funcPD3D_aniso_kernel) ;  /* 0xfffffff002f07950 */ /* 0x001fea0003c3ffff */
.L_x_38:
        /* <DEDUP_REMOVED lines=12> */
.L_x_101:


//--------------------- .text.Proj_funcPD3D_iso_kernel --------------------------
	.section	.text.Proj_funcPD3D_iso_kernel,"ax",@progbits
	.align	128
        .global         Proj_funcPD3D_iso_kernel
        .type           Proj_funcPD3D_iso_kernel,@function
        .size           Proj_funcPD3D_iso_kernel,(.L_x_103 - Proj_funcPD3D_iso_kernel)
        .other          Proj_funcPD3D_iso_kernel,@"STO_CUDA_ENTRY STV_DEFAULT"
Proj_funcPD3D_iso_kernel:
.text.Proj_funcPD3D_iso_kernel:
        /* <DEDUP_REMOVED lines=21> */
[----:B------:R-:W-:Y:S01]  /*0150*/  UIMAD UR4, UR8, UR9, URZ ;  /* 0x00000009080472a4 */ /* 0x000fe2000f8e02ff */
[----:B------:R-:W-:Y:S01]  /*0160*/  IMAD.MOV.U32 R3, RZ, RZ, RZ ;  /* 0x000000ffff037224 */ /* 0x000fe200078e00ff */
[----:B------:R-:W0:Y:S01]  /*0170*/  LDCU.128 UR12, c[0x0][0x380] ;  /* 0x00007000ff0c77ac */ /* 0x000e220008000c00 */
[C---:B------:R-:W-:Y:S02]  /*0180*/  IMAD R9, R5.reuse, UR7, RZ ;  /* 0x0000000705097c24 */ /* 0x040fe4000f8e02ff */
[----:B------:R-:W-:Y:S01]  /*0190*/  IMAD.WIDE.U32 R2, R5, UR8, R2 ;  /* 0x0000000805027c25 */ /* 0x000fe2000f8e0002 */
[----:B------:R-:W-:Y:S01]  /*01a0*/  USHF.R.S32.HI UR5, URZ, 0x1f, UR4 ;  /* 0x0000001fff057899 */ /* 0x000fe20008011404 */
[----:B------:R-:W1:Y:S02]  /*01b0*/  LDCU.64 UR10, c[0x0][0x390] ;  /* 0x00007200ff0a77ac */ /* 0x000e640008000a00 */
[----:B------:R-:W-:Y:S02]  /*01c0*/  IMAD.IADD R3, R3, 0x1, R9 ;  /* 0x0000000103037824 */ /* 0x000fe400078e0209 */
[----:B------:R-:W-:-:S04]  /*01d0*/  IMAD.WIDE.U32 R2, R7, UR4, R2 ;  /* 0x0000000407027c25 */ /* 0x000fc8000f8e0002 */
[----:B------:R-:W-:Y:S02]  /*01e0*/  IMAD R7, R7, UR5, RZ ;  /* 0x0000000507077c24 */ /* 0x000fe4000f8e02ff */
[----:B------:R-:W2:Y:S01]  /*01f0*/  LDCU.64 UR4, c[0x0][0x358] ;  /* 0x00006b00ff0477ac */ /* 0x000ea20008000a00 */
[----:B------:R-:W-:Y:S02]  /*0200*/  IMAD.SHL.U32 R4, R2, 0x4, RZ ;  /* 0x0000000402047824 */ /* 0x000fe400078e00ff */
[----:B------:R-:W-:-:S03]  /*0210*/  IADD3 R3, PT, PT, R3, R7, RZ ;  /* 0x0000000703037210 */ /* 0x000fc60007ffe0ff */
[----:B0-----:R-:W-:Y:S02]  /*0220*/  IADD3 R8, P1, PT, R4, UR14, RZ ;  /* 0x0000000e04087c10 */ /* 0x001fe4000ff3e0ff */
[----:B------:R-:W-:Y:S02]  /*0230*/  SHF.L.U64.HI R2, R2, 0x2, R3 ;  /* 0x0000000202027819 */ /* 0x000fe40000010203 */
[----:B------:R-:W-:Y:S02]  /*0240*/  IADD3 R6, P0, PT, R4, UR12, RZ ;  /* 0x0000000c04067c10 */ /* 0x000fe4000ff1e0ff */
[C---:B------:R-:W-:Y:S02]  /*0250*/  IADD3.X R9, PT, PT, R2.reuse, UR15, RZ, P1, !PT ;  /* 0x0000000f02097c10 */ /* 0x040fe40008ffe4ff */
[----:B------:R-:W-:Y:S02]  /*0260*/  IADD3.X R7, PT, PT, R2, UR13, RZ, P0, !PT ;  /* 0x0000000d02077c10 */ /* 0x000fe400087fe4ff */
[----:B-1----:R-:W-:Y:S01]  /*0270*/  IADD3 R4, P0, PT, R4, UR10, RZ ;  /* 0x0000000a04047c10 */ /* 0x002fe2000ff1e0ff */
[----:B--2---:R-:W2:Y:S03]  /*0280*/  LDG.E R0, desc[UR4][R8.64] ;  /* 0x0000000408007981 */ /* 0x004ea6000c1e1900 */
[----:B------:R-:W-:Y:S01]  /*0290*/  IADD3.X R5, PT, PT, R2, UR11, RZ, P0, !PT ;  /* 0x0000000b02057c10 */ /* 0x000fe200087fe4ff */
[----:B------:R-:W3:Y:S04]  /*02a0*/  LDG.E R3, desc[UR4][R6.64] ;  /* 0x0000000406037981 */ /* 0x000ee8000c1e1900 */
[----:B------:R-:W4:Y:S01]  /*02b0*/  LDG.E R11, desc[UR4][R4.64] ;  /* 0x00000004040b7981 */ /* 0x000f22000c1e1900 */
[----:B--2---:R-:W-:-:S04]  /*02c0*/  FMUL R0, R0, R0 ;  /* 0x0000000000007220 */ /* 0x004fc80000400000 */
[----:B---3--:R-:W-:-:S04]  /*02d0*/  FFMA R0, R3, R3, R0 ;  /* 0x0000000303007223 */ /* 0x008fc80000000000 */
[----:B----4-:R-:W-:-:S05]  /*02e0*/  FFMA R0, R11, R11, R0 ;  /* 0x0000000b0b007223 */ /* 0x010fca0000000000 */
[----:B------:R-:W-:-:S13]  /*02f0*/  FSETP.GT.AND P0, PT, R0, 1, PT ;  /* 0x3f8000000000780b */ /* 0x000fda0003f04000 */
[----:B------:R-:W-:Y:S05]  /*0300*/  @!P0 EXIT ;  /* 0x000000000000894d */ /* 0x000fea0003800000 */
[----:B------:R-:W-:Y:S01]  /*0310*/  VIADD R2, R0, 0xf3000000 ;  /* 0xf300000000027836 */ /* 0x000fe20000000000 */
[----:B------:R0:W1:Y:S01]  /*0320*/  MUFU.RSQ R11, R0 ;  /* 0x00000000000b7308 */ /* 0x0000620000001400 */
[----:B------:R-:W-:Y:S03]  /*0330*/  BSSY.RECONVERGENT B0, `(.L_x_39) ;  /* 0x000000b000007945 */ /* 0x000fe60003800200 */
[----:B------:R-:W-:-:S13]  /*0340*/  ISETP.GT.U32.AND P0, PT, R2, 0x727fffff, PT ;  /* 0x727fffff0200780c */ /* 0x000fda0003f04070 */
[----:B01----:R-:W-:Y:S05]  /*0350*/  @!P0 BRA `(.L_x_40) ;  /* 0x0000000000108947 */ /* 0x003fea0003800000 */
[----:B------:R-:W-:-:S07]  /*0360*/  MOV R14, 0x380 ;  /* 0x00000380000e7802 */ /* 0x000fce0000000f00 */
[----:B------:R-:W-:Y:S05]  /*0370*/  CALL.REL.NOINC `($__internal_3_$__cuda_sm20_sqrt_rn_f32_slowpath) ;  /* 0x0000000400487944 */ /* 0x000fea0003c00000 */
[----:B------:R-:W-:Y:S01]  /*0380*/  MOV R0, R2 ;  /* 0x0000000200007202 */ /* 0x000fe20000000f00 */
[----:B------:R-:W-:Y:S06]  /*0390*/  BRA `(.L_x_41) ;  /* 0x0000000000107947 */ /* 0x000fec0003800000 */
.L_x_40:
[----:B------:R-:W-:Y:S01]  /*03a0*/  FMUL.FTZ R13, R0, R11 ;  /* 0x0000000b000d7220 */ /* 0x000fe20000410000 */
[----:B------:R-:W-:-:S03]  /*03b0*/  FMUL.FTZ R11, R11, 0.5 ;  /* 0x3f0000000b0b7820 */ /* 0x000fc60000410000 */
[----:B------:R-:W-:-:S04]  /*03c0*/  FFMA R0, -R13, R13, R0 ;  /* 0x0000000d0d007223 */ /* 0x000fc80000000100 */
[----:B------:R-:W-:-:S07]  /*03d0*/  FFMA R0, R0, R11, R13 ;  /* 0x0000000b00007223 */ /* 0x000fce000000000d */
.L_x_41:
[----:B------:R-:W-:Y:S05]  /*03e0*/  BSYNC.RECONVERGENT B0 ;  /* 0x0000000000007941 */ /* 0x000fea0003800200 */
.L_x_39:
[----:B------:R-:W-:Y:S01]  /*03f0*/  VIADD R2, R0, 0x1800000 ;  /* 0x0180000000027836 */ /* 0x000fe20000000000 */
[----:B------:R-:W-:Y:S04]  /*0400*/  BSSY.RECONVERGENT B0, `(.L_x_42) ;  /* 0x000000b000007945 */ /* 0x000fe80003800200 */
[----:B------:R-:W-:-:S04]  /*0410*/  LOP3.LUT R2, R2, 0x7f800000, RZ, 0xc0, !PT ;  /* 0x7f80000002027812 */ /* 0x000fc800078ec0ff */
[----:B------:R-:W-:-:S13]  /*0420*/  ISETP.GT.U32.AND P0, PT, R2, 0x1ffffff, PT ;  /* 0x01ffffff0200780c */ /* 0x000fda0003f04070 */
[----:B------:R-:W-:Y:S05]  /*0430*/  @P0 BRA `(.L_x_43) ;  /* 0x00000000000c0947 */ /* 0x000fea0003800000 */
[----:B------:R-:W-:-:S07]  /*0440*/  MOV R10, 0x460 ;  /* 0x00000460000a7802 */ /* 0x000fce0000000f00 */
[----:B------:R-:W-:Y:S05]  /*0450*/  CALL.REL.NOINC `($__internal_2_$__cuda_sm20_rcp_rn_f32_slowpath) ;  /* 0x00000000003c7944 */ /* 0x000fea0003c00000 */
[----:B------:R-:W-:Y:S05]  /*0460*/  BRA `(.L_x_44) ;  /* 0x0000000000107947 */ /* 0x000fea0003800000 */
.L_x_43:
[----:B------:R-:W0:Y:S02]  /*0470*/  MUFU.RCP R11, R0 ;  /* 0x00000000000b7308 */ /* 0x000e240000001000 */
[----:B0-----:R-:W-:-:S04]  /*0480*/  FFMA R2, R11, R0, -1 ;  /* 0xbf8000000b027423 */ /* 0x001fc80000000000 */
[----:B------:R-:W-:-:S04]  /*0490*/  FADD.FTZ R2, -R2, -RZ ;  /* 0x800000ff02027221 */ /* 0x000fc80000010100 */
[----:B------:R-:W-:-:S07]  /*04a0*/  FFMA R2, R11, R2, R11 ;  /* 0x000000020b027223 */ /* 0x000fce000000000b */
.L_x_44:
[----:B------:R-:W-:Y:S05]  /*04b0*/  BSYNC.RECONVERGENT B0 ;  /* 0x0000000000007941 */ /* 0x000fea0003800200 */
.L_x_42:
[----:B------:R-:W-:-:S05]  /*04c0*/  FMUL R3, R3, R2 ;  /* 0x0000000203037220 */ /* 0x000fca0000400000 */
[----:B------:R-:W-:Y:S04]  /*04d0*/  STG.E desc[UR4][R6.64], R3 ;  /* 0x0000000306007986 */ /* 0x000fe8000c101904 */
[----:B------:R-:W2:Y:S02]  /*04e0*/  LDG.E R11, desc[UR4][R8.64] ;  /* 0x00000004080b7981 */ /* 0x000ea4000c1e1900 */
[----:B--2---:R-:W-:-:S05]  /*04f0*/  FMUL R11, R11, R2 ;  /* 0x000000020b0b7220 */ /* 0x004fca0000400000 */
[----:B------:R-:W-:Y:S04]  /*0500*/  STG.E desc[UR4][R8.64], R11 ;  /* 0x0000000b08007986 */ /* 0x000fe8000c101904 */
[----:B------:R-:W2:Y:S02]  /*0510*/  LDG.E R13, desc[UR4][R4.64] ;  /* 0x00000004040d7981 */ /* 0x000ea4000c1e1900 */
[----:B--2---:R-:W-:-:S05]  /*0520*/  FMUL R13, R13, R2 ;  /* 0x000000020d0d7220 */ /* 0x004fca0000400000 */
[----:B------:R-:W-:Y:S01]  /*0530*/  STG.E desc[UR4][R4.64], R13 ;  /* 0x0000000d04007986 */ /* 0x000fe2000c101904 */
[----:B------:R-:W-:Y:S05]  /*0540*/  EXIT ;  /* 0x000000000000794d */ /* 0x000fea0003800000 */
        .weak           $__internal_2_$__cuda_sm20_rcp_rn_f32_slowpath
        .type           $__internal_2_$__cuda_sm20_rcp_rn_f32_slowpath,@function
        .size           $__internal_2_$__cuda_sm20_rcp_rn_f32_slowpath,($__internal_3_$__cuda_sm20_sqrt_rn_f32_slowpath - $__internal_2_$__cuda_sm20_rcp_rn_f32_slowpath)
$__internal_2_$__cuda_sm20_rcp_rn_f32_slowpath:
[----:B------:R-:W-:Y:S01]  /*0550*/  IMAD.SHL.U32 R2, R0, 0x2, RZ ;  /* 0x0000000200027824 */ /* 0x000fe200078e00ff */
[----:B------:R-:W-:Y:S04]  /*0560*/  BSSY.RECONVERGENT B1, `(.L_x_45) ;  /* 0x0000030000017945 */ /* 0x000fe80003800200 */
[----:B------:R-:W-:-:S04]  /*0570*/  SHF.R.U32.HI R15, RZ, 0x18, R2 ;  /* 0x00000018ff0f7819 */ /* 0x000fc80000011602 */
[----:B------:R-:W-:-:S13]  /*0580*/  ISETP.NE.U32.AND P0, PT, R15, RZ, PT ;  /* 0x000000ff0f00720c */ /* 0x000fda0003f05070 */
[----:B------:R-:W-:Y:S05]  /*0590*/  @P0 BRA `(.L_x_46) ;  /* 0x0000000000280947 */ /* 0x000fea0003800000 */
[----:B------:R-:W-:-:S04]  /*05a0*/  SHF.L.U32 R2, R0, 0x1, RZ ;  /* 0x0000000100027819 */ /* 0x000fc800000006ff */
[----:B------:R-:W-:-:S13]  /*05b0*/  ISETP.NE.AND P0, PT, R2, RZ, PT ;  /* 0x000000ff0200720c */ /* 0x000fda0003f05270 */
[----:B------:R-:W-:Y:S01]  /*05c0*/  @P0 FFMA R12, R0, 1.84467440737095516160e+19, RZ ;  /* 0x5f800000000c0823 */ /* 0x000fe200000000ff */
[----:B------:R-:W-:Y:S08]  /*05d0*/  @!P0 MUFU.RCP R11, R0 ;  /* 0x00000000000b8308 */ /* 0x000ff00000001000 */
[----:B------:R-:W0:Y:S02]  /*05e0*/  @P0 MUFU.RCP R13, R12 ;  /* 0x0000000c000d0308 */ /* 0x000e240000001000 */
[----:B0-----:R-:W-:-:S04]  /*05f0*/  @P0 FFMA R2, R12, R13, -1 ;  /* 0xbf8000000c020423 */ /* 0x001fc8000000000d */
[----:B------:R-:W-:-:S04]  /*0600*/  @P0 FADD.FTZ R2, -R2, -RZ ;  /* 0x800000ff02020221 */ /* 0x000fc80000010100 */
[----:B------:R-:W-:-:S04]  /*0610*/  @P0 FFMA R2, R13, R2, R13 ;  /* 0x000000020d020223 */ /* 0x000fc8000000000d */
[----:B------:R-:W-:Y:S01]  /*0620*/  @P0 FFMA R11, R2, 1.84467440737095516160e+19, RZ ;  /* 0x5f800000020b0823 */ /* 0x000fe200000000ff */
[----:B------:R-:W-:Y:S06]  /*0630*/  BRA `(.L_x_47) ;  /* 0x0000000000887947 */ /* 0x000fec0003800000 */
.L_x_46:
[----:B------:R-:W-:-:S05]  /*0640*/  VIADD R17, R15, 0xffffff03 ;  /* 0xffffff030f117836 */ /* 0x000fca0000000000 */
[----:B------:R-:W-:-:S13]  /*0650*/  ISETP.GT.U32.AND P0, PT, R17, 0x1, PT ;  /* 0x000000011100780c */ /* 0x000fda0003f04070 */
[----:B------:R-:W-:Y:S05]  /*0660*/  @P0 BRA `(.L_x_48) ;  /* 0x0000000000780947 */ /* 0x000fea0003800000 */
[----:B------:R-:W-:Y:S01]  /*0670*/  LOP3.LUT R2, R0, 0x7fffff, RZ, 0xc0, !PT ;  /* 0x007fffff00027812 */ /* 0x000fe200078ec0ff */
[----:B------:R-:W-:-:S03]  /*0680*/  HFMA2 R14, -RZ, RZ, 0, 1.78813934326171875e-07 ;  /* 0x00000003ff0e7431 */ /* 0x000fc600000001ff */
[----:B------:R-:W-:-:S04]  /*0690*/  LOP3.LUT R2, R2, 0x3f800000, RZ, 0xfc, !PT ;  /* 0x3f80000002027812 */ /* 0x000fc800078efcff */
[----:B------:R-:W0:Y:S01]  /*06a0*/  MUFU.RCP R11, R2 ;  /* 0x00000002000b7308 */ /* 0x000e220000001000 */
[----:B------:R-:W-:Y:S01]  /*06b0*/  SHF.L.U32 R14, R14, R17, RZ ;  /* 0x000000110e0e7219 */ /* 0x000fe200000006ff */
[----:B0-----:R-:W-:-:S04]  /*06c0*/  FFMA R12, R2, R11, -1 ;  /* 0xbf800000020c7423 */ /* 0x001fc8000000000b */
[----:B------:R-:W-:-:S04]  /*06d0*/  FADD.FTZ R12, -R12, -RZ ;  /* 0x800000ff0c0c7221 */ /* 0x000fc80000010100 */
[CCC-:B------:R-:W-:Y:S01]  /*06e0*/  FFMA.RM R13, R11.reuse, R12.reuse, R11.reuse ;  /* 0x0000000c0b0d7223 */ /* 0x1c0fe2000000400b */
[----:B------:R-:W-:-:S04]  /*06f0*/  FFMA.RP R12, R11, R12, R11 ;  /* 0x0000000c0b0c7223 */ /* 0x000fc8000000800b */
[C---:B------:R-:W-:Y:S02]  /*0700*/  LOP3.LUT R11, R13.reuse, 0x7fffff, RZ, 0xc0, !PT ;  /* 0x007fffff0d0b7812 */ /* 0x040fe400078ec0ff */
[----:B------:R-:W-:Y:S02]  /*0710*/  FSETP.NEU.FTZ.AND P0, PT, R13, R12, PT ;  /* 0x0000000c0d00720b */ /* 0x000fe40003f1d000 */
[----:B------:R-:W-:Y:S02]  /*0720*/  LOP3.LUT R11, R11, 0x800000, RZ, 0xfc, !PT ;  /* 0x008000000b0b7812 */ /* 0x000fe400078efcff */
[----:B------:R-:W-:Y:S02]  /*0730*/  SEL R12, RZ, 0xffffffff, !P0 ;  /* 0xffffffffff0c7807 */ /* 0x000fe40004000000 */
[----:B------:R-:W-:-:S03]  /*0740*/  LOP3.LUT R14, R14, R11, RZ, 0xc0, !PT ;  /* 0x0000000b0e0e7212 */ /* 0x000fc600078ec0ff */
[----:B------:R-:W-:Y:S01]  /*0750*/  IMAD.MOV R12, RZ, RZ, -R12 ;  /* 0x000000ffff0c7224 */ /* 0x000fe200078e0a0c */
[----:B------:R-:W-:-:S04]  /*0760*/  SHF.R.U32.HI R14, RZ, R17, R14 ;  /* 0x00000011ff0e7219 */ /* 0x000fc8000001160e */
[----:B------:R-:W-:Y:S02]  /*0770*/  LOP3.LUT P1, RZ, R12, R17, R11, 0xf8, !PT ;  /* 0x000000110cff7212 */ /* 0x000fe4000782f80b */
[C---:B------:R-:W-:Y:S02]  /*0780*/  LOP3.LUT P0, RZ, R14.reuse, 0x1, RZ, 0xc0, !PT ;  /* 0x000000010eff7812 */ /* 0x040fe4000780c0ff */
[----:B------:R-:W-:-:S04]  /*0790*/  LOP3.LUT P2, RZ, R14, 0x2, RZ, 0xc0, !PT ;  /* 0x000000020eff7812 */ /* 0x000fc8000784c0ff */
[----:B------:R-:W-:Y:S02]  /*07a0*/  PLOP3.LUT P0, PT, P0, P1, P2, 0xe0, 0x0 ;  /* 0x000000000000781c */ /* 0x000fe40000703c20 */
[----:B------:R-:W-:Y:S02]  /*07b0*/  LOP3.LUT P1, RZ, R0, 0x7fffff, RZ, 0xc0, !PT ;  /* 0x007fffff00ff7812 */ /* 0x000fe4000782c0ff */
[----:B------:R-:W-:-:S04]  /*07c0*/  SEL R2, RZ, 0x1, !P0 ;  /* 0x00000001ff027807 */ /* 0x000fc80004000000 */
[----:B------:R-:W-:-:S04]  /*07d0*/  IADD3 R2, PT, PT, -R2, RZ, RZ ;  /* 0x000000ff02027210 */ /* 0x000fc80007ffe1ff */
[----:B------:R-:W-:Y:S01]  /*07e0*/  ISETP.GE.AND P0, PT, R2, RZ, PT ;  /* 0x000000ff0200720c */ /* 0x000fe20003f06270 */
[----:B------:R-:W-:-:S05]  /*07f0*/  VIADD R2, R15, 0xffffff04 ;  /* 0xffffff040f027836 */ /* 0x000fca0000000000 */
[----:B------:R-:W-:-:S07]  /*0800*/  SHF.R.U32.HI R11, RZ, R2, R11 ;  /* 0x00000002ff0b7219 */ /* 0x000fce000001160b */
[----:B------:R-:W-:-:S05]  /*0810*/  @!P0 IADD3 R11, PT, PT, R11, 0x1, RZ ;  /* 0x000000010b0b8810 */ /* 0x000fca0007ffe0ff */
[----:B------:R-:W-:-:S05]  /*0820*/  @!P1 IMAD.SHL.U32 R11, R11, 0x2, RZ ;  /* 0x000000020b0b9824 */ /* 0x000fca00078e00ff */
[----:B------:R-:W-:Y:S01]  /*0830*/  LOP3.LUT R11, R11, 0x80000000, R0, 0xf8, !PT ;  /* 0x800000000b0b7812 */ /* 0x000fe200078ef800 */
[----:B------:R-:W-:Y:S06]  /*0840*/  BRA `(.L_x_47) ;  /* 0x0000000000047947 */ /* 0x000fec0003800000 */
.L_x_48:
[----:B------:R0:W1:Y:S02]  /*0850*/  MUFU.RCP R11, R0 ;  /* 0x00000000000b7308 */ /* 0x0000640000001000 */
.L_x_47:
[----:B------:R-:W-:Y:S05]  /*0860*/  BSYNC.RECONVERGENT B1 ;  /* 0x0000000000017941 */ /* 0x000fea0003800200 */
.L_x_45:
[----:B-1----:R-:W-:Y:S01]  /*0870*/  MOV R2, R11 ;  /* 0x0000000b00027202 */ /* 0x002fe20000000f00 */
[----:B------:R-:W-:-:S04]  /*0880*/  IMAD.MOV.U32 R11, RZ, RZ, 0x0 ;  /* 0x00000000ff0b7424 */ /* 0x000fc800078e00ff */
[----:B0-----:R-:W-:Y:S05]  /*0890*/  RET.REL.NODEC R10 `(Proj_funcPD3D_iso_kernel) ;  /* 0xfffffff40ad87950 */ /* 0x001fea0003c3ffff */
        .weak           $__internal_3_$__cuda_sm20_sqrt_rn_f32_slowpath
        .type           $__internal_3_$__cuda_sm20_sqrt_rn_f32_slowpath,@function
        .size           $__internal_3_$__cuda_sm20_sqrt_rn_f32_slowpath,(.L_x_103 - $__internal_3_$__cuda_sm20_sqrt_rn_f32_slowpath)
$__internal_3_$__cuda_sm20_sqrt_rn_f32_slowpath:
[----:B------:R-:W-:-:S13]  /*08a0*/  LOP3.LUT P0, RZ, R0, 0x7fffffff, RZ, 0xc0, !PT ;  /* 0x7fffffff00ff7812 */ /* 0x000fda000780c0ff */
[----:B------:R-:W-:Y:S01]  /*08b0*/  @!P0 MOV R2, R0 ;  /* 0x0000000000028202 */ /* 0x000fe20000000f00 */
[----:B------:R-:W-:Y:S06]  /*08c0*/  @!P0 BRA `(.L_x_49) ;  /* 0x0000000000408947 */ /* 0x000fec0003800000 */
[----:B------:R-:W-:-:S13]  /*08d0*/  FSETP.GEU.FTZ.AND P0, PT, R0, RZ, PT ;  /* 0x000000ff0000720b */ /* 0x000fda0003f1e000 */
[----:B------:R-:W-:Y:S01]  /*08e0*/  @!P0 IMAD.MOV.U32 R2, RZ, RZ, 0x7fffffff ;  /* 0x7fffffffff028424 */ /* 0x000fe200078e00ff */
[----:B------:R-:W-:Y:S06]  /*08f0*/  @!P0 BRA `(.L_x_49) ;  /* 0x0000000000348947 */ /* 0x000fec0003800000 */
[----:B------:R-:W-:-:S13]  /*0900*/  FSETP.GTU.FTZ.AND P0, PT, |R0|, +INF , PT ;  /* 0x7f8000000000780b */ /* 0x000fda0003f1c200 */
[----:B------:R-:W-:Y:S01]  /*0910*/  @P0 FADD.FTZ R2, R0, 1 ;  /* 0x3f80000000020421 */ /* 0x000fe20000010000 */
[----:B------:R-:W-:Y:S06]  /*0920*/  @P0 BRA `(.L_x_49) ;  /* 0x0000000000280947 */ /* 0x000fec0003800000 */
[----:B------:R-:W-:-:S13]  /*0930*/  FSETP.NEU.FTZ.AND P0, PT, |R0|, +INF , PT ;  /* 0x7f8000000000780b */ /* 0x000fda0003f1d200 */
[----:B------:R-:W-:-:S04]  /*0940*/  @P0 FFMA R10, R0, 1.84467440737095516160e+19, RZ ;  /* 0x5f800000000a0823 */ /* 0x000fc800000000ff */
[----:B------:R-:W0:Y:S02]  /*0950*/  @P0 MUFU.RSQ R11, R10 ;  /* 0x0000000a000b0308 */ /* 0x000e240000001400 */
[----:B0-----:R-:W-:Y:S01]  /*0960*/  @P0 FMUL.FTZ R13, R10, R11 ;  /* 0x0000000b0a0d0220 */ /* 0x001fe20000410000 */
[----:B------:R-:W-:-:S03]  /*0970*/  @P0 FMUL.FTZ R11, R11, 0.5 ;  /* 0x3f0000000b0b0820 */ /* 0x000fc60000410000 */
[----:B------:R-:W-:-:S04]  /*0980*/  @P0 FADD.FTZ R2, -R13, -RZ ;  /* 0x800000ff0d020221 */ /* 0x000fc80000010100 */
[----:B------:R-:W-:Y:S01]  /*0990*/  @P0 FFMA R12, R13, R2, R10 ;  /* 0x000000020d0c0223 */ /* 0x000fe2000000000a */
[----:B------:R-:W-:-:S03]  /*09a0*/  @!P0 MOV R2, R0 ;  /* 0x0000000000028202 */ /* 0x000fc60000000f00 */
[----:B------:R-:W-:-:S04]  /*09b0*/  @P0 FFMA R11, R12, R11, R13 ;  /* 0x0000000b0c0b0223 */ /* 0x000fc8000000000d */
[----:B------:R-:W-:-:S07]  /*09c0*/  @P0 FMUL.FTZ R2, R11, 2.3283064365386962891e-10 ;  /* 0x2f8000000b020820 */ /* 0x000fce0000410000 */
.L_x_49:
[----:B------:R-:W-:Y:S02]  /*09d0*/  HFMA2 R11, -RZ, RZ, 0, 0 ;  /* 0x00000000ff0b7431 */ /* 0x000fe400000001ff */
[----:B------:R-:W-:-:S04]  /*09e0*/  IMAD.MOV.U32 R10, RZ, RZ, R14 ;  /* 0x000000ffff0a7224 */ /* 0x000fc800078e000e */
[----:B------:R-:W-:Y:S05]  /*09f0*/  RET.REL.NODEC R10 `(Proj_funcPD3D_iso_kernel) ;  /* 0xfffffff40a807950 */ /* 0x000fea0003c3ffff */
.L_x_50:
        /* <DEDUP_REMOVED lines=16> */
.L_x_103:


//--------------------- .text.dualPD3D_kernel     --------------------------
	.section	.text.dualPD3D_kernel,"ax",@progbits
	.align	128
        .global         dualPD3D_kernel
        .type           dualPD3D_kernel,@function
        .size           dualPD3D_kernel,(.L_x_118 - dualPD3D_kernel)
        .other          dualPD3D_kernel,@"STO_CUDA_ENTRY STV_DEFAULT"
dualPD3D_kernel:
.text.dualPD3D_kernel:
[----:B------:R-:W-:Y:S01]  /*0000*/  LDC R1, c[0x0][0x37c] ;  /* 0x0000df00ff017b82 */ /* 0x000fe20000000800 */
[----:B------:R-:W0:Y:S01]  /*0010*/  S2R R12, SR_CTAID.X ;  /* 0x00000000000c7919 */ /* 0x000e220000002500 */
[----:B------:R-:W0:Y:S06]  /*0020*/  LDCU UR4, c[0x0][0x360] ;  /* 0x00006c00ff0477ac */ /* 0x000e2c0008000800 */
[----:B------:R-:W1:Y:S01]  /*0030*/  LDC.64 R2, c[0x0][0x3a8] ;  /* 0x0000ea00ff027b82 */ /* 0x000e620000000a00 */
[----:B------:R-:W0:Y:S01]  /*0040*/  S2R R13, SR_TID.X ;  /* 0x00000000000d7919 */ /* 0x000e220000002100 */
[----:B------:R-:W2:Y:S01]  /*0050*/  LDCU UR5, c[0x0][0x364] ;  /* 0x00006c80ff0577ac */ /* 0x000ea20008000800 */
[----:B------:R-:W2:Y:S01]  /*0060*/  S2R R15, SR_CTAID.Y ;  /* 0x00000000000f7919 */ /* 0x000ea20000002600 */
[----:B------:R-:W3:Y:S01]  /*0070*/  LDCU UR8, c[0x0][0x3a4] ;  /* 0x00007480ff0877ac */ /* 0x000ee20008000800 */
[----:B------:R-:W2:Y:S01]  /*0080*/  S2R R0, SR_TID.Y ;  /* 0x0000000000007919 */ /* 0x000ea20000002200 */
[----:B------:R-:W4:Y:S01]  /*0090*/  LDCU UR6, c[0x0][0x368] ;  /* 0x00006d00ff0677ac */ /* 0x000f220008000800 */
[----:B------:R-:W4:Y:S01]  /*00a0*/  S2R R22, SR_CTAID.Z ;  /* 0x0000000000167919 */ /* 0x000f220000002700 */
[----:B------:R-:W4:Y:S01]  /*00b0*/  S2R R5, SR_TID.Z ;  /* 0x0000000000057919 */ /* 0x000f220000002300 */
[----:B---3--:R-:W-:Y:S01]  /*00c0*/  USHF.R.S32.HI UR7, URZ, 0x1f, UR8 ;  /* 0x0000001fff077899 */ /* 0x008fe20008011408 */
[----:B0-----:R-:W-:-:S05]  /*00d0*/  IMAD R12, R12, UR4, R13 ;  /* 0x000000040c0c7c24 */ /* 0x001fca000f8e020d */
[----:B------:R-:W-:Y:S01]  /*00e0*/  ISETP.GE.U32.AND P1, PT, R12, UR8, PT ;  /* 0x000000080c007c0c */ /* 0x000fe2000bf26070 */
[----:B--2---:R-:W-:-:S05]  /*00f0*/  IMAD R15, R15, UR5, R0 ;  /* 0x000000050f0f7c24 */ /* 0x004fca000f8e0200 */
[----:B-1----:R-:W-:Y:S01]  /*0100*/  ISETP.GE.AND P0, PT, R15, R2, PT ;  /* 0x000000020f00720c */ /* 0x002fe20003f06270 */
[----:B----4-:R-:W-:-:S03]  /*0110*/  IMAD R22, R22, UR6, R5 ;  /* 0x0000000616167c24 */ /* 0x010fc6000f8e0205 */
[----:B------:R-:W-:-:S04]  /*0120*/  ISETP.GE.OR.EX P0, PT, RZ, UR7, P0, P1 ;  /* 0x00000007ff007c0c */ /* 0x000fc80008706710 */
[----:B------:R-:W-:-:S13]  /*0130*/  ISETP.GE.OR P0, PT, R22, R3, P0 ;  /* 0x000000031600720c */ /* 0x000fda0000706670 */
[----:B------:R-:W-:Y:S05]  /*0140*/  @P0 EXIT ;  /* 0x000000000000094d */ /* 0x000fea0003800000 */
[----:B------:R-:W-:Y:S02]  /*0150*/  UIADD3 UR4, UPT, UPT, UR8, -0x1, URZ ;  /* 0xffffffff08047890 */ /* 0x000fe4000fffe0ff */
[----:B------:R-:W-:Y:S01]  /*0160*/  IMAD R17, R2, UR8, RZ ;  /* 0x0000000802117c24 */ /* 0x000fe2000f8e02ff */
[----:B------:R-:W0:Y:S01]  /*0170*/  LDCU.128 UR12, c[0x0][0x380] ;  /* 0x00007000ff0c77ac */ /* 0x000e220008000c00 */
[----:B------:R-:W-:Y:S02]  /*0180*/  IMAD.MOV.U32 R13, RZ, RZ, RZ ;  /* 0x000000ffff0d7224 */ /* 0x000fe400078e00ff */
[----:B------:R-:W-:Y:S01]  /*0190*/  IMAD.MOV.U32 R14, RZ, RZ, -0x1 ;  /* 0xffffffffff0e7424 */ /* 0x000fe200078e00ff */
[----:B------:R-:W-:Y:S02]  /*01a0*/  USHF.R.S32.HI UR5, URZ, 0x1f, UR4 ;  /* 0x0000001fff057899 */ /* 0x000fe40008011404 */
[----:B------:R-:W-:Y:S01]  /*01b0*/  ISETP.NE.U32.AND P0, PT, R12, UR4, PT ;  /* 0x000000040c007c0c */ /* 0x000fe2000bf05070 */
[----:B------:R-:W-:Y:S01]  /*01c0*/  IMAD.WIDE.U32 R4, R15, UR8, R12 ;  /* 0x000000080f047c25 */ /* 0x000fe2000f8e000c */
[----:B------:R-:W-:Y:S01]  /*01d0*/  SHF.R.S32.HI R0, RZ, 0x1f, R17 ;  /* 0x0000001fff007819 */ /* 0x000fe20000011411 */
[----:B------:R-:W1:Y:S02]  /*01e0*/  LDCU UR6, c[0x0][0x3a0] ;  /* 0x00007400ff0677ac */ /* 0x000e640008000800 */
[----:B------:R-:W-:Y:S01]  /*01f0*/  IMAD.WIDE.U32 R6, R17, R22, RZ ;  /* 0x0000001611067225 */ /* 0x000fe200078e00ff */
[----:B------:R-:W-:Y:S01]  /*0200*/  ISETP.NE.AND.EX P0, PT, RZ, UR5, PT, P0 ;  /* 0x00000005ff007c0c */ /* 0x000fe2000bf05300 */
[----:B------:R-:W2:Y:S02]  /*0210*/  LDCU.64 UR10, c[0x0][0x390] ;  /* 0x00007200ff0a77ac */ /* 0x000ea40008000a00 */
[----:B------:R-:W-:Y:S01]  /*0220*/  IMAD R19, R15, UR7, RZ ;  /* 0x000000070f137c24 */ /* 0x000fe2000f8e02ff */
[----:B------:R-:W-:Y:S01]  /*0230*/  IADD3 R20, P1, PT, R4, R6, RZ ;  /* 0x0000000604147210 */ /* 0x000fe20007f3e0ff */
[----:B------:R-:W-:Y:S01]  /*0240*/  IMAD R11, R0, R22, RZ ;  /* 0x00000016000b7224 */ /* 0x000fe200078e02ff */
[----:B------:R-:W-:Y:S01]  /*0250*/  SEL R9, R14, 0x1, !P0 ;  /* 0x000000010e097807 */ /* 0x000fe20004000000 */
[----:B------:R-:W-:Y:S01]  /*0260*/  IMAD.IADD R19, R5, 0x1, R19 ;  /* 0x0000000105137824 */ /* 0x000fe200078e0213 */
[----:B------:R-:W3:Y:S01]  /*0270*/  LDCU.64 UR4, c[0x0][0x358] ;  /* 0x00006b00ff0477ac */ /* 0x000ee20008000a00 */
[----:B------:R-:W-:Y:S01]  /*0280*/  IMAD.IADD R16, R7, 0x1, R11 ;  /* 0x0000000107107824 */ /* 0x000fe200078e020b */
[----:B------:R-:W-:Y:S01]  /*0290*/  SEL R10, RZ, 0xffffffff, P0 ;  /* 0xffffffffff0a7807 */ /* 0x000fe20000000000 */
[----:B------:R-:W-:Y:S01]  /*02a0*/  IMAD.SHL.U32 R18, R20, 0x4, RZ ;  /* 0x0000000414127824 */ /* 0x000fe200078e00ff */
[----:B------:R-:W-:Y:S01]  /*02b0*/  IADD3 R9, P0, PT, R9, R20, RZ ;  /* 0x0000001409097210 */ /* 0x000fe20007f1e0ff */
[----:B------:R-:W-:-:S03]  /*02c0*/  IMAD.X R11, R16, 0x1, R19, P1 ;  /* 0x00000001100b7824 */ /* 0x000fc600008e0613 */
[C---:B0-----:R-:W-:Y:S01]  /*02d0*/  LEA R24, P1, R9.reuse, UR12, 0x2 ;  /* 0x0000000c09187c11 */ /* 0x041fe2000f8210ff */
[--C-:B------:R-:W-:Y:S01]  /*02e0*/  IMAD.X R10, R10, 0x1, R11.reuse, P0 ;  /* 0x000000010a0a7824 */ /* 0x100fe200000e060b */
[----:B------:R-:W-:Y:S02]  /*02f0*/  SHF.L.U64.HI R20, R20, 0x2, R11 ;  /* 0x0000000214147819 */ /* 0x000fe4000001020b */
[C---:B------:R-:W-:Y:S02]  /*0300*/  IADD3 R8, P0, PT, R18.reuse, UR12, RZ ;  /* 0x0000000c12087c10 */ /* 0x040fe4000ff1e0ff */
[----:B------:R-:W-:Y:S02]  /*0310*/  LEA.HI.X R25, R9, UR13, R10, 0x2, P1 ;  /* 0x0000000d09197c11 */ /* 0x000fe400088f140a */
[----:B------:R-:W-:Y:S02]  /*0320*/  IADD3 R10, P1, PT, R18, UR14, RZ ;  /* 0x0000000e120a7c10 */ /* 0x000fe4000ff3e0ff */
[C---:B------:R-:W-:Y:S01]  /*0330*/  IADD3.X R9, PT, PT, R20.reuse, UR13, RZ, P0, !PT ;  /* 0x0000000d14097c10 */ /* 0x040fe200087fe4ff */
[----:B---3--:R-:W3:Y:S01]  /*0340*/  LDG.E R24, desc[UR4][R24.64] ;  /* 0x0000000418187981 */ /* 0x008ee2000c1e1900 */
[----:B------:R-:W-:-:S03]  /*0350*/  IADD3.X R11, PT, PT, R20, UR15, RZ, P1, !PT ;  /* 0x0000000f140b7c10 */ /* 0x000fc60008ffe4ff */
[----:B------:R-:W3:Y:S04]  /*0360*/  LDG.E R13, desc[UR4][R8.64] ;  /* 0x00000004080d7981 */ /* 0x000ee8000c1e1900 */
[----:B------:R-:W1:Y:S01]  /*0370*/  LDG.E R21, desc[UR4][R10.64] ;  /* 0x000000040a157981 */ /* 0x000e62000c1e1900 */
[----:B------:R-:W-:-:S05]  /*0380*/  VIADD R2, R2, 0xffffffff ;  /* 0xffffffff02027836 */ /* 0x000fca0000000000 */
[----:B------:R-:W-:-:S04]  /*0390*/  ISETP.NE.AND P1, PT, R15, R2, PT ;  /* 0x000000020f00720c */ /* 0x000fc80003f25270 */
[----:B------:R-:W-:Y:S02]  /*03a0*/  SEL R14, R14, 0x1, !P1 ;  /* 0x000000010e0e7807 */ /* 0x000fe40004800000 */
[----:B------:R-:W-:Y:S02]  /*03b0*/  SEL R2, RZ, 0xffffffff, P1 ;  /* 0xffffffffff027807 */ /* 0x000fe40000800000 */
[----:B------:R-:W-:Y:S02]  /*03c0*/  IADD3 R23, P0, PT, R15, R14, RZ ;  /* 0x0000000e0f177210 */ /* 0x000fe40007f1e0ff */
[----:B------:R-:W-:-:S03]  /*03d0*/  IADD3 R14, P1, PT, R12, R6, RZ ;  /* 0x000000060c0e7210 */ /* 0x000fc60007f3e0ff */
[----:B------:R-:W-:Y:S02]  /*03e0*/  IMAD.X R2, RZ, RZ, R2, P0 ;  /* 0x000000ffff027224 */ /* 0x000fe400000e0602 */
[----:B------:R-:W-:Y:S02]  /*03f0*/  IMAD.X R15, RZ, RZ, R16, P1 ;  /* 0x000000ffff0f7224 */ /* 0x000fe400008e0610 */
[----:B------:R-:W-:Y:S02]  /*0400*/  IMAD R2, R2, UR8, RZ ;  /* 0x0000000802027c24 */ /* 0x000fe4000f8e02ff */
[----:B------:R-:W-:-:S04]  /*0410*/  IMAD.WIDE.U32 R14, R23, UR8, R14 ;  /* 0x00000008170e7c25 */ /* 0x000fc8000f8e000e */
[----:B------:R-:W-:Y:S01]  /*0420*/  IMAD R23, R23, UR7, R2 ;  /* 0x0000000717177c24 */ /* 0x000fe2000f8e0202 */
[----:B------:R-:W-:-:S03]  /*0430*/  LEA R12, P0, R14, UR12, 0x2 ;  /* 0x0000000c0e0c7c11 */ /* 0x000fc6000f8010ff */
[----:B------:R-:W-:Y:S02]  /*0440*/  IMAD.IADD R15, R15, 0x1, R23 ;  /* 0x000000010f0f7824 */ /* 0x000fe400078e0217 */
[----:B---3--:R-:W-:-:S03]  /*0450*/  FADD R24, R24, -R13 ;  /* 0x8000000d18187221 */ /* 0x008fc60000000000 */
[----:B------:R-:W-:Y:S02]  /*0460*/  LEA.HI.X R13, R14, UR13, R15, 0x2, P0 ;  /* 0x0000000d0e0d7c11 */ /* 0x000fe400080f140f */
[----:B--2---:R-:W-:Y:S01]  /*0470*/  IADD3 R14, P0, PT, R18, UR10, RZ ;  /* 0x0000000a120e7c10 */ /* 0x004fe2000ff1e0ff */
[----:B-1----:R-:W-:-:S03]  /*0480*/  FFMA R21, R24, UR6, R21 ;  /* 0x0000000618157c23 */ /* 0x002fc60008000015 */
[----:B------:R-:W-:Y:S02]  /*0490*/  IADD3.X R15, PT, PT, R20, UR11, RZ, P0, !PT ;  /* 0x0000000b140f7c10 */ /* 0x000fe400087fe4ff */
[----:B------:R0:W-:Y:S04]  /*04a0*/  STG.E desc[UR4][R10.64], R21 ;  /* 0x000000150a007986 */ /* 0x0001e8000c101904 */
[----:B------:R-:W2:Y:S04]  /*04b0*/  LDG.E R12, desc[UR4][R12.64] ;  /* 0x000000040c0c7981 */ /* 0x000ea8000c1e1900 */
[----:B------:R-:W2:Y:S04]  /*04c0*/  LDG.E R23, desc[UR4][R8.64] ;  /* 0x0000000408177981 */ /* 0x000ea8000c1e1900 */
[----:B------:R-:W3:Y:S01]  /*04d0*/  LDG.E R2, desc[UR4][R14.64] ;  /* 0x000000040e027981 */ /* 0x000ee2000c1e1900 */
[----:B------:R-:W-:-:S05]  /*04e0*/  VIADD R3, R3, 0xffffffff ;  /* 0xffffffff03037836 */ /* 0x000fca0000000000 */
[----:B------:R-:W-:Y:S01]  /*04f0*/  ISETP.NE.AND P0, PT, R22, R3, PT ;  /* 0x000000031600720c */ /* 0x000fe20003f05270 */
[----:B--2---:R-:W-:-:S04]  /*0500*/  FADD R23, R12, -R23 ;  /* 0x800000170c177221 */ /* 0x004fc80000000000 */
[----:B---3--:R-:W-:-:S05]  /*0510*/  FFMA R23, R23, UR6, R2 ;  /* 0x0000000617177c23 */ /* 0x008fca0008000002 */
[----:B------:R0:W-:Y:S03]  /*0520*/  STG.E desc[UR4][R14.64], R23 ;  /* 0x000000170e007986 */ /* 0x0001e6000c101904 */
[----:B------:R-:W-:Y:S05]  /*0530*/  @P0 BRA `(.L_x_51) ;  /* 0x0000000000380947 */ /* 0x000fea0003800000 */
[----:B------:R-:W1:Y:S01]  /*0540*/  LDCU.64 UR8, c[0x0][0x398] ;  /* 0x00007300ff0877ac */ /* 0x000e620008000a00 */
[----:B------:R-:W-:Y:S01]  /*0550*/  IADD3 R4, P0, P1, R4, R6, -R17 ;  /* 0x0000000604047210 */ /* 0x000fe2000791e811 */
[----:B------:R-:W2:Y:S03]  /*0560*/  LDG.E R9, desc[UR4][R8.64] ;  /* 0x0000000408097981 */ /* 0x000ea6000c1e1900 */
[----:B------:R-:W-:Y:S02]  /*0570*/  IADD3.X R19, PT, PT, R19, R16, ~R0, P0, P1 ;  /* 0x0000001013137210 */ /* 0x000fe400007e2c00 */
[----:B------:R-:W-:-:S04]  /*0580*/  LEA R2, P0, R4, UR12, 0x2 ;  /* 0x0000000c04027c11 */ /* 0x000fc8000f8010ff */
[----:B------:R-:W-:-:S05]  /*0590*/  LEA.HI.X R3, R4, UR13, R19, 0x2, P0 ;  /* 0x0000000d04037c11 */ /* 0x000fca00080f1413 */
[----:B------:R-:W2:Y:S01]  /*05a0*/  LDG.E R2, desc[UR4][R2.64] ;  /* 0x0000000402027981 */ /* 0x000ea2000c1e1900 */
[----:B-1----:R-:W-:-:S04]  /*05b0*/  IADD3 R18, P1, PT, R18, UR8, RZ ;  /* 0x0000000812127c10 */ /* 0x002fc8000ff3e0ff */
[----:B------:R-:W-:-:S05]  /*05c0*/  IADD3.X R19, PT, PT, R20, UR9, RZ, P1, !PT ;  /* 0x0000000914137c10 */ /* 0x000fca0008ffe4ff */
[----:B------:R-:W3:Y:S01]  /*05d0*/  LDG.E R5, desc[UR4][R18.64] ;  /* 0x0000000412057981 */ /* 0x000ee2000c1e1900 */
[----:B--2---:R-:W-:-:S04]  /*05e0*/  FADD R0, R2, -R9 ;  /* 0x8000000902007221 */ /* 0x004fc80000000000 */
[----:B---3--:R-:W-:-:S05]  /*05f0*/  FFMA R5, R0, UR6, R5 ;  /* 0x0000000600057c23 */ /* 0x008fca0008000005 */
[----:B------:R-:W-:Y:S01]  /*0600*/  STG.E desc[UR4][R18.64], R5 ;  /* 0x0000000512007986 */ /* 0x000fe2000c101904 */
[----:B------:R-:W-:Y:S05]  /*0610*/  EXIT ;  /* 0x000000000000794d */ /* 0x000fea0003800000 */
.L_x_51:
[----:B------:R-:W1:Y:S01]  /*0620*/  LDCU.64 UR8, c[0x0][0x398] ;  /* 0x00007300ff0877ac */ /* 0x000e620008000a00 */
[----:B------:R-:W-:-:S04]  /*0630*/  LEA R2, P0, R17, R8, 0x2 ;  /* 0x0000000811027211 */ /* 0x000fc800078010ff */
[----:B------:R-:W-:Y:S02]  /*0640*/  LEA.HI.X R3, R17, R9, R0, 0x2, P0 ;  /* 0x0000000911037211 */ /* 0x000fe400000f1400 */
[----:B------:R-:W2:Y:S04]  /*0650*/  LDG.E R9, desc[UR4][R8.64] ;  /* 0x0000000408097981 */ /* 0x000ea8000c1e1900 */
        /* <DEDUP_REMOVED lines=8> */
.L_x_52:
        /* <DEDUP_REMOVED lines=10> */
.L_x_118:


//--------------------- .text.PDnonneg2D_kernel   --------------------------
	.section	.text.PDnonneg2D_kernel,"ax",@progbits
	.align	128
        .global         PDnonneg2D_kernel
        .type           PDnonneg2D_kernel,@function
        .size           PDnonneg2D_kernel,(.L_x_119 - PDnonneg2D_kernel)
        .other          PDnonneg2D_kernel,@"STO_CUDA_ENTRY STV_DEFAULT"
PDnonneg2D_kernel:
.text.PDnonneg2D_kernel:
        /* <DEDUP_REMOVED lines=33> */
.L_x_53:
        /* <DEDUP_REMOVED lines=15> */
.L_x_119:


//--------------------- .text.DivProj2D_kernel    --------------------------
	.section	.text.DivProj2D_kernel,"ax",@progbits
	.align	128
        .global         DivProj2D_kernel
        .type           DivProj2D_kernel,@function
        .size           DivProj2D_kernel,(.L_x_104 - DivProj2D_kernel)
        .other          DivProj2D_kernel,@"STO_CUDA_ENTRY STV_DEFAULT"
DivProj2D_kernel:
.text.DivProj2D_kernel:
[----:B------:R-:W-:Y:S01]  /*0000*/  LDC R1, c[0x0][0x37c] ;  /* 0x0000df00ff017b82 */ /* 0x000fe20000000800 */
[----:B------:R-:W0:Y:S07]  /*0010*/  S2R R3, SR_TID.Y ;  /* 0x0000000000037919 */ /* 0x000e2e0000002200 */
[----:B------:R-:W1:Y:S01]  /*0020*/  LDC R13, c[0x0][0x360] ;  /* 0x0000d800ff0d7b82 */ /* 0x000e620000000800 */
[----:B------:R-:W2:Y:S01]  /*0030*/  LDCU.64 UR6, c[0x0][0x3a8] ;  /* 0x00007500ff0677ac */ /* 0x000ea20008000a00 */
[----:B------:R-:W1:Y:S06]  /*0040*/  S2R R2, SR_TID.X ;  /* 0x0000000000027919 */ /* 0x000e6c0000002100 */
[----:B------:R-:W0:Y:S08]  /*0050*/  S2UR UR5, SR_CTAID.Y ;  /* 0x00000000000579c3 */ /* 0x000e300000002600 */
[----:B------:R-:W0:Y:S08]  /*0060*/  LDC R0, c[0x0][0x364] ;  /* 0x0000d900ff007b82 */ /* 0x000e300000000800 */
[----:B------:R-:W1:Y:S01]  /*0070*/  S2UR UR4, SR_CTAID.X ;  /* 0x00000000000479c3 */ /* 0x000e620000002500 */
[----:B0-----:R-:W-:-:S05]  /*0080*/  IMAD R0, R0, UR5, R3 ;  /* 0x0000000500007c24 */ /* 0x001fca000f8e0203 */
[----:B--2---:R-:W-:Y:S01]  /*0090*/  ISETP.GE.AND P0, PT, R0, UR7, PT ;  /* 0x0000000700007c0c */ /* 0x004fe2000bf06270 */
[----:B-1----:R-:W-:-:S05]  /*00a0*/  IMAD R13, R13, UR4, R2 ;  /* 0x000000040d0d7c24 */ /* 0x002fca000f8e0202 */
[----:B------:R-:W-:-:S13]  /*00b0*/  ISETP.GE.OR P0, PT, R13, UR6, P0 ;  /* 0x000000060d007c0c */ /* 0x000fda0008706670 */
[----:B------:R-:W-:Y:S05]  /*00c0*/  @P0 EXIT ;  /* 0x000000000000094d */ /* 0x000fea0003800000 */
[----:B------:R-:W-:Y:S01]  /*00d0*/  ISETP.NE.AND P0, PT, R13, RZ, PT ;  /* 0x000000ff0d00720c */ /* 0x000fe20003f05270 */
[----:B------:R-:W0:Y:S01]  /*00e0*/  LDC.64 R10, c[0x0][0x398] ;  /* 0x0000e600ff0a7b82 */ /* 0x000e220000000a00 */
[C---:B------:R-:W-:Y:S01]  /*00f0*/  ISETP.NE.AND P1, PT, R0.reuse, RZ, PT ;  /* 0x000000ff0000720c */ /* 0x040fe20003f25270 */
[----:B------:R-:W-:Y:S01]  /*0100*/  IMAD R0, R0, UR6, RZ ;  /* 0x0000000600007c24 */ /* 0x000fe2000f8e02ff */
[----:B------:R-:W1:Y:S05]  /*0110*/  LDCU.64 UR4, c[0x0][0x358] ;  /* 0x00006b00ff0477ac */ /* 0x000e6a0008000a00 */
[----:B------:R-:W2:Y:S04]  /*0120*/  LDC.64 R8, c[0x0][0x390] ;  /* 0x0000e400ff087b82 */ /* 0x000ea80000000a00 */
[----:B------:R-:W-:-:S02]  /*0130*/  @P0 SHF.R.S32.HI R3, RZ, 0x1f, R13 ;  /* 0x0000001fff030819 */ /* 0x000fc4000001140d */
[C---:B------:R-:W-:Y:S02]  /*0140*/  @P0 IADD3 R12, P2, PT, R13.reuse, R0, RZ ;  /* 0x000000000d0c0210 */ /* 0x040fe40007f5e0ff */
[----:B------:R-:W3:Y:S01]  /*0150*/  @P0 LDC.64 R6, c[0x0][0x390] ;  /* 0x0000e400ff060b82 */ /* 0x000ee20000000a00 */
[C-C-:B------:R-:W-:Y:S01]  /*0160*/  @P1 IADD3 R15, PT, PT, R13.reuse, -UR6, R0.reuse ;  /* 0x800000060d0f1c10 */ /* 0x140fe2000fffe000 */
[----:B------:R-:W-:Y:S01]  /*0170*/  IMAD.IADD R13, R13, 0x1, R0 ;  /* 0x000000010d0d7824 */ /* 0x000fe200078e0200 */
[----:B------:R-:W-:Y:S01]  /*0180*/  @P0 LEA.HI.X.SX32 R0, R0, R3, 0x1, P2 ;  /* 0x0000000300000211 */ /* 0x000fe200010f0eff */
[----:B------:R-:W4:Y:S04]  /*0190*/  LDCU.64 UR6, c[0x0][0x3a0] ;  /* 0x00007400ff0677ac */ /* 0x000f280008000a00 */
[----:B------:R-:W5:Y:S01]  /*01a0*/  LDC.64 R4, c[0x0][0x380] ;  /* 0x0000e000ff047b82 */ /* 0x000f620000000a00 */
[----:B0-----:R-:W-:-:S04]  /*01b0*/  IMAD.WIDE R16, R13, 0x4, R10 ;  /* 0x000000040d107825 */ /* 0x001fc800078e020a */
[----:B------:R-:W-:-:S03]  /*01c0*/  @P1 IMAD.WIDE R10, R15, 0x4, R10 ;  /* 0x000000040f0a1825 */ /* 0x000fc600078e020a */
[----:B------:R-:W0:Y:S01]  /*01d0*/  LDC.64 R2, c[0x0][0x388] ;  /* 0x0000e200ff027b82 */ /* 0x000e220000000a00 */
[----:B--2---:R-:W-:Y:S01]  /*01e0*/  IMAD.WIDE R8, R13, 0x4, R8 ;  /* 0x000000040d087825 */ /* 0x004fe200078e0208 */
[----:B-1----:R1:W2:Y:S05]  /*01f0*/  @P1 LDG.E R19, desc[UR4][R10.64] ;  /* 0x000000040a131981 */ /* 0x0022aa000c1e1900 */
[----:B------:R2:W2:Y:S01]  /*0200*/  LDG.E R8, desc[UR4][R8.64] ;  /* 0x0000000408087981 */ /* 0x0004a2000c1e1900 */
[----:B---3--:R-:W-:-:S04]  /*0210*/  @P0 LEA R14, P2, R12, R6, 0x2 ;  /* 0x000000060c0e0211 */ /* 0x008fc800078410ff */
[----:B------:R-:W-:Y:S02]  /*0220*/  @P0 LEA.HI.X R15, R12, R7, R0, 0x2, P2 ;  /* 0x000000070c0f0211 */ /* 0x000fe400010f1400 */
[----:B------:R-:W2:Y:S04]  /*0230*/  LDG.E R0, desc[UR4][R16.64] ;  /* 0x0000000410007981 */ /* 0x000ea8000c1e1900 */
[----:B------:R-:W3:Y:S01]  /*0240*/  @P0 LDG.E R15, desc[UR4][R14.64+-0x4] ;  /* 0xfffffc040e0f0981 */ /* 0x000ee2000c1e1900 */
[----:B-----5:R-:W-:-:S04]  /*0250*/  IMAD.WIDE R4, R13, 0x4, R4 ;  /* 0x000000040d047825 */ /* 0x020fc800078e0204 */
[----:B0-----:R-:W-:Y:S01]  /*0260*/  IMAD.WIDE R12, R13, 0x4, R2 ;  /* 0x000000040d0c7825 */ /* 0x001fe200078e0202 */
[----:B------:R-:W5:Y:S05]  /*0270*/  LDG.E R21, desc[UR4][R4.64] ;  /* 0x0000000404157981 */ /* 0x000f6a000c1e1900 */
[----:B------:R-:W5:Y:S01]  /*0280*/  LDG.E R13, desc[UR4][R12.64] ;  /* 0x000000040c0d7981 */ /* 0x000f62000c1e1900 */
[----:B----4-:R-:W0:Y:S02]  /*0290*/  F2F.F64.F32 R6, UR6 ;  /* 0x0000000600067d10 */ /* 0x010e240008201800 */
[----:B0-----:R-:W-:-:S06]  /*02a0*/  DADD R6, R6, 1 ;  /* 0x3ff0000006067429 */ /* 0x001fcc0000000000 */
[----:B------:R-:W1:Y:S01]  /*02b0*/  MUFU.RCP64H R3, R7 ;  /* 0x0000000700037308 */ /* 0x000e620000001800 */
[----:B------:R-:W-:-:S06]  /*02c0*/  IMAD.MOV.U32 R2, RZ, RZ, 0x1 ;  /* 0x00000001ff027424 */ /* 0x000fcc00078e00ff */
[----:B-1----:R-:W-:-:S08]  /*02d0*/  DFMA R10, -R6, R2, 1 ;  /* 0x3ff00000060a742b */ /* 0x002fd00000000102 */
[----:B------:R-:W-:-:S08]  /*02e0*/  DFMA R10, R10, R10, R10 ;  /* 0x0000000a0a0a722b */ /* 0x000fd0000000000a */
[----:B------:R-:W-:-:S08]  /*02f0*/  DFMA R10, R2, R10, R2 ;  /* 0x0000000a020a722b */ /* 0x000fd00000000002 */
[----:B------:R-:W-:-:S08]  /*0300*/  DFMA R2, -R6, R10, 1 ;  /* 0x3ff000000602742b */ /* 0x000fd0000000010a */
[----:B------:R-:W-:Y:S01]  /*0310*/  DFMA R2, R10, R2, R10 ;  /* 0x000000020a02722b */ /* 0x000fe2000000000a */
[----:B------:R-:W-:Y:S01]  /*0320*/  BSSY.RECONVERGENT B0, `(.L_x_54) ;  /* 0x0000016000007945 */ /* 0x000fe20003800200 */
[C---:B--2---:R-:W-:Y:S01]  /*0330*/  @P1 FADD R19, R0.reuse, -R19 ;  /* 0x8000001300131221 */ /* 0x044fe20000000000 */
[----:B------:R-:W-:Y:S01]  /*0340*/  @!P1 FADD R9, -R0, -RZ ;  /* 0x800000ff00099221 */ /* 0x000fe20000000100 */
[C---:B---3--:R-:W-:Y:S01]  /*0350*/  @P0 FADD R15, R8.reuse, -R15 ;  /* 0x8000000f080f0221 */ /* 0x048fe20000000000 */
[----:B------:R-:W-:Y:S01]  /*0360*/  @!P0 FADD R8, -R8, -RZ ;  /* 0x800000ff08088221 */ /* 0x000fe20000000100 */
[----:B------:R-:W-:Y:S02]  /*0370*/  @P1 FADD R9, -R19, -RZ ;  /* 0x800000ff13091221 */ /* 0x000fe40000000100 */
[----:B------:R-:W-:-:S04]  /*0380*/  @P0 FADD R8, -R15, -RZ ;  /* 0x800000ff0f080221 */ /* 0x000fc80000000100 */
[----:B------:R-:W-:-:S04]  /*0390*/  FADD R8, R9, R8 ;  /* 0x0000000809087221 */ /* 0x000fc80000000000 */
[----:B-----5:R-:W-:-:S04]  /*03a0*/  FFMA R8, -R8, UR7, R21 ;  /* 0x0000000708087c23 */ /* 0x020fc80008000115 */
[----:B------:R-:W-:-:S06]  /*03b0*/  FFMA R8, R13, UR6, R8 ;  /* 0x000000060d087c23 */ /* 0x000fcc0008000008 */
[----:B------:R-:W0:Y:S02]  /*03c0*/  F2F.F64.F32 R8, R8 ;  /* 0x0000000800087310 */ /* 0x000e240000201800 */
[----:B0-----:R-:W-:-:S08]  /*03d0*/  DMUL R10, R8, R2 ;  /* 0x00000002080a7228 */ /* 0x001fd00000000000 */
[----:B------:R-:W-:-:S08]  /*03e0*/  DFMA R12, -R6, R10, R8 ;  /* 0x0000000a060c722b */ /* 0x000fd00000000108 */
[----:B------:R-:W-:Y:S01]  /*03f0*/  DFMA R2, R2, R12, R10 ;  /* 0x0000000c0202722b */ /* 0x000fe2000000000a */
[----:B------:R-:W-:-:S09]  /*0400*/  FSETP.GEU.AND P1, PT, |R9|, 6.5827683646048100446e-37, PT ;  /* 0x036000000900780b */ /* 0x000fd20003f2e200 */
[----:B------:R-:W-:-:S05]  /*0410*/  FFMA R0, RZ, R7, R3 ;  /* 0x00000007ff007223 */ /* 0x000fca0000000003 */
[----:B------:R-:W-:-:S13]  /*0420*/  FSETP.GT.AND P0, PT, |R0|, 1.469367938527859385e-39, PT ;  /* 0x001000000000780b */ /* 0x000fda0003f04200 */
[----:B------:R-:W-:Y:S05]  /*0430*/  @P0 BRA P1, `(.L_x_55) ;  /* 0x0000000000100947 */ /* 0x000fea0000800000 */
[----:B------:R-:W-:-:S07]  /*0440*/  MOV R0, 0x460 ;  /* 0x0000046000007802 */ /* 0x000fce0000000f00 */
[----:B------:R-:W-:Y:S05]  /*0450*/  CALL.REL.NOINC `($__internal_4_$__cuda_sm20_div_rn_f64_full) ;  /* 0x0000000000187944 */ /* 0x000fea0003c00000 */
[----:B------:R-:W-:Y:S02]  /*0460*/  IMAD.MOV.U32 R2, RZ, RZ, R12 ;  /* 0x000000ffff027224 */ /* 0x000fe400078e000c */
[----:B------:R-:W-:-:S07]  /*0470*/  IMAD.MOV.U32 R3, RZ, RZ, R13 ;  /* 0x000000ffff037224 */ /* 0x000fce00078e000d */
.L_x_55:
[----:B------:R-:W-:Y:S05]  /*0480*/  BSYNC.RECONVERGENT B0 ;  /* 0x0000000000007941 */ /* 0x000fea0003800200 */
.L_x_54:
[----:B------:R-:W0:Y:S02]  /*0490*/  F2F.F32.F64 R3, R2 ;  /* 0x0000000200037310 */ /* 0x000e240000301000 */
[----:B0-----:R-:W-:Y:S01]  /*04a0*/  STG.E desc[UR4][R4.64], R3 ;  /* 0x0000000304007986 */ /* 0x001fe2000c101904 */
[----:B------:R-:W-:Y:S05]  /*04b0*/  EXIT ;  /* 0x000000000000794d */ /* 0x000fea0003800000 */
        .weak           $__internal_4_$__cuda_sm20_div_rn_f64_full
        .type           $__internal_4_$__cuda_sm20_div_rn_f64_full,@function
        .size           $__internal_4_$__cuda_sm20_div_rn_f64_full,(.L_x_104 - $__internal_4_$__cuda_sm20_div_rn_f64_full)
$__internal_4_$__cuda_sm20_div_rn_f64_full:
[C---:B------:R-:W-:Y:S01]  /*04c0*/  FSETP.GEU.AND P0, PT, |R7|.reuse, 1.469367938527859385e-39, PT ;  /* 0x001000000700780b */ /* 0x040fe20003f0e200 */
[----:B------:R-:W-:Y:S01]  /*04d0*/  IMAD.MOV.U32 R16, RZ, RZ, 0x1 ;  /* 0x00000001ff107424 */ /* 0x000fe200078e00ff */
[----:B------:R-:W-:Y:S01]  /*04e0*/  LOP3.LUT R2, R7, 0x800fffff, RZ, 0xc0, !PT ;  /* 0x800fffff07027812 */ /* 0x000fe200078ec0ff */
[----:B------:R-:W-:Y:S01]  /*04f0*/  BSSY.RECONVERGENT B1, `(.L_x_56) ;  /* 0x0000055000017945 */ /* 0x000fe20003800200 */
[C---:B------:R-:W-:Y:S02]  /*0500*/  FSETP.GEU.AND P2, PT, |R9|.reuse, 1.469367938527859385e-39, PT ;  /* 0x001000000900780b */ /* 0x040fe40003f4e200 */
[----:B------:R-:W-:Y:S01]  /*0510*/  LOP3.LUT R3, R2, 0x3ff00000, RZ, 0xfc, !PT ;  /* 0x3ff0000002037812 */ /* 0x000fe200078efcff */
[----:B------:R-:W-:Y:S01]  /*0520*/  IMAD.MOV.U32 R2, RZ, RZ, R6 ;  /* 0x000000ffff027224 */ /* 0x000fe200078e0006 */
[----:B------:R-:W-:Y:S02]  /*0530*/  LOP3.LUT R12, R9, 0x7ff00000, RZ, 0xc0, !PT ;  /* 0x7ff00000090c7812 */ /* 0x000fe400078ec0ff */
[----:B------:R-:W-:-:S03]  /*0540*/  LOP3.LUT R15, R7, 0x7ff00000, RZ, 0xc0, !PT ;  /* 0x7ff00000070f7812 */ /* 0x000fc600078ec0ff */
[----:B------:R-:W-:Y:S01]  /*0550*/  @!P0 DMUL R2, R6, 8.98846567431157953865e+307 ;  /* 0x7fe0000006028828 */ /* 0x000fe20000000000 */
[----:B------:R-:W-:-:S03]  /*0560*/  ISETP.GE.U32.AND P1, PT, R12, R15, PT ;  /* 0x0000000f0c00720c */ /* 0x000fc60003f26070 */
[----:B------:R-:W-:Y:S01]  /*0570*/  @!P2 LOP3.LUT R13, R7, 0x7ff00000, RZ, 0xc0, !PT ;  /* 0x7ff00000070da812 */ /* 0x000fe200078ec0ff */
[----:B------:R-:W-:Y:S01]  /*0580*/  @!P2 IMAD.MOV.U32 R18, RZ, RZ, RZ ;  /* 0x000000ffff12a224 */ /* 0x000fe200078e00ff */
[----:B------:R-:W0:Y:S02]  /*0590*/  MUFU.RCP64H R17, R3 ;  /* 0x0000000300117308 */ /* 0x000e240000001800 */
[----:B------:R-:W-:Y:S01]  /*05a0*/  @!P2 ISETP.GE.U32.AND P3, PT, R12, R13, PT ;  /* 0x0000000d0c00a20c */ /* 0x000fe20003f66070 */
[----:B------:R-:W-:-:S05]  /*05b0*/  IMAD.MOV.U32 R13, RZ, RZ, 0x1ca00000 ;  /* 0x1ca00000ff0d7424 */ /* 0x000fca00078e00ff */
[----:B------:R-:W-:-:S04]  /*05c0*/  @!P2 SEL R19, R13, 0x63400000, !P3 ;  /* 0x634000000d13a807 */ /* 0x000fc80005800000 */
[----:B------:R-:W-:-:S04]  /*05d0*/  @!P2 LOP3.LUT R19, R19, 0x80000000, R9, 0xf8, !PT ;  /* 0x800000001313a812 */ /* 0x000fc800078ef809 */
[----:B------:R-:W-:Y:S01]  /*05e0*/  @!P2 LOP3.LUT R19, R19, 0x100000, RZ, 0xfc, !PT ;  /* 0x001000001313a812 */ /* 0x000fe200078efcff */
[----:B0-----:R-:W-:-:S08]  /*05f0*/  DFMA R10, R16, -R2, 1 ;  /* 0x3ff00000100a742b */ /* 0x001fd00000000802 */
[----:B------:R-:W-:-:S08]  /*0600*/  DFMA R10, R10, R10, R10 ;  /* 0x0000000a0a0a722b */ /* 0x000fd0000000000a */
[----:B------:R-:W-:Y:S01]  /*0610*/  DFMA R16, R16, R10, R16 ;  /* 0x0000000a1010722b */ /* 0x000fe20000000010 */
[----:B------:R-:W-:Y:S01]  /*0620*/  SEL R11, R13, 0x63400000, !P1 ;  /* 0x634000000d0b7807 */ /* 0x000fe20004800000 */
[----:B------:R-:W-:-:S03]  /*0630*/  IMAD.MOV.U32 R10, RZ, RZ, R8 ;  /* 0x000000ffff0a7224 */ /* 0x000fc600078e0008 */
[----:B------:R-:W-:-:S03]  /*0640*/  LOP3.LUT R11, R11, 0x800fffff, R9, 0xf8, !PT ;  /* 0x800fffff0b0b7812 */ /* 0x000fc600078ef809 */
[----:B------:R-:W-:-:S03]  /*0650*/  DFMA R20, R16, -R2, 1 ;  /* 0x3ff000001014742b */ /* 0x000fc60000000802 */
[----:B------:R-:W-:-:S05]  /*0660*/  @!P2 DFMA R10, R10, 2, -R18 ;  /* 0x400000000a0aa82b */ /* 0x000fca0000000812 */
[----:B------:R-:W-:Y:S01]  /*0670*/  DFMA R16, R16, R20, R16 ;  /* 0x000000141010722b */ /* 0x000fe20000000010 */
[----:B------:R-:W-:Y:S02]  /*0680*/  IMAD.MOV.U32 R21, RZ, RZ, R12 ;  /* 0x000000ffff157224 */ /* 0x000fe400078e000c */
[----:B------:R-:W-:Y:S01]  /*0690*/  IMAD.MOV.U32 R20, RZ, RZ, R15 ;  /* 0x000000ffff147224 */ /* 0x000fe200078e000f */
[----:B------:R-:W-:Y:S02]  /*06a0*/  @!P0 LOP3.LUT R20, R3, 0x7ff00000, RZ, 0xc0, !PT ;  /* 0x7ff0000003148812 */ /* 0x000fe400078ec0ff */
[----:B------:R-:W-:Y:S02]  /*06b0*/  @!P2 LOP3.LUT R21, R11, 0x7ff00000, RZ, 0xc0, !PT ;  /* 0x7ff000000b15a812 */ /* 0x000fe400078ec0ff */
[----:B------:R-:W-:Y:S01]  /*06c0*/  DMUL R18, R16, R10 ;  /* 0x0000000a10127228 */ /* 0x000fe20000000000 */
[----:B------:R-:W-:Y:S02]  /*06d0*/  VIADD R23, R20, 0xffffffff ;  /* 0xffffffff14177836 */ /* 0x000fe40000000000 */
[----:B------:R-:W-:-:S05]  /*06e0*/  VIADD R22, R21, 0xffffffff ;  /* 0xffffffff15167836 */ /* 0x000fca0000000000 */
[----:B------:R-:W-:Y:S01]  /*06f0*/  DFMA R14, R18, -R2, R10 ;  /* 0x80000002120e722b */ /* 0x000fe2000000000a */
[----:B------:R-:W-:-:S04]  /*0700*/  ISETP.GT.U32.AND P0, PT, R22, 0x7feffffe, PT ;  /* 0x7feffffe1600780c */ /* 0x000fc80003f04070 */
[----:B------:R-:W-:-:S03]  /*0710*/  ISETP.GT.U32.OR P0, PT, R23, 0x7feffffe, P0 ;  /* 0x7feffffe1700780c */ /* 0x000fc60000704470 */
[----:B------:R-:W-:-:S10]  /*0720*/  DFMA R14, R16, R14, R18 ;  /* 0x0000000e100e722b */ /* 0x000fd40000000012 */
[----:B------:R-:W-:Y:S05]  /*0730*/  @P0 BRA `(.L_x_57) ;  /* 0x00000000006c0947 */ /* 0x000fea0003800000 */
[----:B------:R-:W-:-:S04]  /*0740*/  LOP3.LUT R9, R7, 0x7ff00000, RZ, 0xc0, !PT ;  /* 0x7ff0000007097812 */ /* 0x000fc800078ec0ff */
[CC--:B------:R-:W-:Y:S02]  /*0750*/  VIADDMNMX R8, R12.reuse, -R9.reuse, 0xb9600000, !PT ;  /* 0xb96000000c087446 */ /* 0x0c0fe40007800909 */
[----:B------:R-:W-:Y:S02]  /*0760*/  ISETP.GE.U32.AND P0, PT, R12, R9, PT ;  /* 0x000000090c00720c */ /* 0x000fe40003f06070 */
[----:B------:R-:W-:Y:S02]  /*0770*/  VIMNMX R8, PT, PT, R8, 0x46a00000, PT ;  /* 0x46a0000008087848 */ /* 0x000fe40003fe0100 */
[----:B------:R-:W-:-:S05]  /*0780*/  SEL R13, R13, 0x63400000, !P0 ;  /* 0x634000000d0d7807 */ /* 0x000fca0004000000 */
[----:B------:R-:W-:Y:S02]  /*0790*/  IMAD.IADD R16, R8, 0x1, -R13 ;  /* 0x0000000108107824 */ /* 0x000fe400078e0a0d */
[----:B------:R-:W-:Y:S02]  /*07a0*/  IMAD.MOV.U32 R8, RZ, RZ, RZ ;  /* 0x000000ffff087224 */ /* 0x000fe400078e00ff */
[----:B------:R-:W-:-:S06]  /*07b0*/  VIADD R9, R16, 0x7fe00000 ;  /* 0x7fe0000010097836 */ /* 0x000fcc0000000000 */
[----:B------:R-:W-:-:S10]  /*07c0*/  DMUL R12, R14, R8 ;  /* 0x000000080e0c7228 */ /* 0x000fd40000000000 */
[----:B------:R-:W-:-:S13]  /*07d0*/  FSETP.GTU.AND P0, PT, |R13|, 1.469367938527859385e-39, PT ;  /* 0x001000000d00780b */ /* 0x000fda0003f0c200 */
[----:B------:R-:W-:Y:S05]  /*07e0*/  @P0 BRA `(.L_x_58) ;  /* 0x0000000000940947 */ /* 0x000fea0003800000 */
[----:B------:R-:W-:Y:S01]  /*07f0*/  DFMA R2, R14, -R2, R10 ;  /* 0x800000020e02722b */ /* 0x000fe2000000000a */
[----:B------:R-:W-:-:S09]  /*0800*/  IMAD.MOV.U32 R8, RZ, RZ, RZ ;  /* 0x000000ffff087224 */ /* 0x000fd200078e00ff */
[C---:B------:R-:W-:Y:S02]  /*0810*/  FSETP.NEU.AND P0, PT, R3.reuse, RZ, PT ;  /* 0x000000ff0300720b */ /* 0x040fe40003f0d000 */
[----:B------:R-:W-:-:S04]  /*0820*/  LOP3.LUT R7, R3, 0x80000000, R7, 0x48, !PT ;  /* 0x8000000003077812 */ /* 0x000fc800078e4807 */
[----:B------:R-:W-:-:S07]  /*0830*/  LOP3.LUT R9, R7, R9, RZ, 0xfc, !PT ;  /* 0x0000000907097212 */ /* 0x000fce00078efcff */
[----:B------:R-:W-:Y:S05]  /*0840*/  @!P0 BRA `(.L_x_58) ;  /* 0x00000000007c8947 */ /* 0x000fea0003800000 */
[----:B------:R-:W-:Y:S01]  /*0850*/  IMAD.MOV R3, RZ, RZ, -R16 ;  /* 0x000000ffff037224 */ /* 0x000fe200078e0a10 */
[----:B------:R-:W-:Y:S01]  /*0860*/  DMUL.RP R8, R14, R8 ;  /* 0x000000080e087228 */ /* 0x000fe20000008000 */
[----:B------:R-:W-:-:S06]  /*0870*/  IMAD.MOV.U32 R2, RZ, RZ, RZ ;  /* 0x000000ffff027224 */ /* 0x000fcc00078e00ff */
[----:B------:R-:W-:-:S03]  /*0880*/  DFMA R2, R12, -R2, R14 ;  /* 0x800000020c02722b */ /* 0x000fc6000000000e */
[----:B------:R-:W-:-:S03]  /*0890*/  LOP3.LUT R7, R9, R7, RZ, 0x3c, !PT ;  /* 0x0000000709077212 */ /* 0x000fc600078e3cff */
[----:B------:R-:W-:-:S04]  /*08a0*/  IADD3 R2, PT, PT, -R16, -0x43300000, RZ ;  /* 0xbcd0000010027810 */ /* 0x000fc80007ffe1ff */
[----:B------:R-:W-:-:S04]  /*08b0*/  FSETP.NEU.AND P0, PT, |R3|, R2, PT ;  /* 0x000000020300720b */ /* 0x000fc80003f0d200 */
[----:B------:R-:W-:Y:S02]  /*08c0*/  FSEL R12, R8, R12, !P0 ;  /* 0x0000000c080c7208 */ /* 0x000fe40004000000 */
[----:B------:R-:W-:Y:S01]  /*08d0*/  FSEL R13, R7, R13, !P0 ;  /* 0x0000000d070d7208 */ /* 0x000fe20004000000 */
[----:B------:R-:W-:Y:S06]  /*08e0*/  BRA `(.L_x_58) ;  /* 0x0000000000547947 */ /* 0x000fec0003800000 */
.L_x_57:
[----:B------:R-:W-:-:S14]  /*08f0*/  DSETP.NAN.AND P0, PT, R8, R8, PT ;  /* 0x000000080800722a */ /* 0x000fdc0003f08000 */
[----:B------:R-:W-:Y:S05]  /*0900*/  @P0 BRA `(.L_x_59) ;  /* 0x0000000000440947 */ /* 0x000fea0003800000 */
[----:B------:R-:W-:-:S14]  /*0910*/  DSETP.NAN.AND P0, PT, R6, R6, PT ;  /* 0x000000060600722a */ /* 0x000fdc0003f08000 */
[----:B------:R-:W-:Y:S05]  /*0920*/  @P0 BRA `(.L_x_60) ;  /* 0x0000000000300947 */ /* 0x000fea0003800000 */
[----:B------:R-:W-:Y:S01]  /*0930*/  ISETP.NE.AND P0, PT, R21, R20, PT ;  /* 0x000000141500720c */ /* 0x000fe20003f05270 */
[----:B------:R-:W-:Y:S02]  /*0940*/  IMAD.MOV.U32 R12, RZ, RZ, 0x0 ;  /* 0x00000000ff0c7424 */ /* 0x000fe400078e00ff */
[----:B------:R-:W-:-:S10]  /*0950*/  IMAD.MOV.U32 R13, RZ, RZ, -0x80000 ;  /* 0xfff80000ff0d7424 */ /* 0x000fd400078e00ff */
[----:B------:R-:W-:Y:S05]  /*0960*/  @!P0 BRA `(.L_x_58) ;  /* 0x0000000000348947 */ /* 0x000fea0003800000 */
[----:B------:R-:W-:Y:S02]  /*0970*/  ISETP.NE.AND P0, PT, R21, 0x7ff00000, PT ;  /* 0x7ff000001500780c */ /* 0x000fe40003f05270 */
[----:B------:R-:W-:Y:S02]  /*0980*/  LOP3.LUT R13, R9, 0x80000000, R7, 0x48, !PT ;  /* 0x80000000090d7812 */ /* 0x000fe400078e4807 */
[----:B------:R-:W-:-:S13]  /*0990*/  ISETP.EQ.OR P0, PT, R20, RZ, !P0 ;  /* 0x000000ff1400720c */ /* 0x000fda0004702670 */
[----:B------:R-:W-:Y:S01]  /*09a0*/  @P0 LOP3.LUT R2, R13, 0x7ff00000, RZ, 0xfc, !PT ;  /* 0x7ff000000d020812 */ /* 0x000fe200078efcff */
[----:B------:R-:W-:Y:S02]  /*09b0*/  @!P0 IMAD.MOV.U32 R12, RZ, RZ, RZ ;  /* 0x000000ffff0c8224 */ /* 0x000fe400078e00ff */
[----:B------:R-:W-:Y:S02]  /*09c0*/  @P0 IMAD.MOV.U32 R12, RZ, RZ, RZ ;  /* 0x000000ffff0c0224 */ /* 0x000fe400078e00ff */
[----:B------:R-:W-:Y:S01]  /*09d0*/  @P0 IMAD.MOV.U32 R13, RZ, RZ, R2 ;  /* 0x000000ffff0d0224 */ /* 0x000fe200078e0002 */
[----:B------:R-:W-:Y:S06]  /*09e0*/  BRA `(.L_x_58) ;  /* 0x0000000000147947 */ /* 0x000fec0003800000 */
.L_x_60:
[----:B------:R-:W-:Y:S01]  /*09f0*/  LOP3.LUT R13, R7, 0x80000, RZ, 0xfc, !PT ;  /* 0x00080000070d7812 */ /* 0x000fe200078efcff */
[----:B------:R-:W-:Y:S01]  /*0a00*/  IMAD.MOV.U32 R12, RZ, RZ, R6 ;  /* 0x000000ffff0c7224 */ /* 0x000fe200078e0006 */
[----:B------:R-:W-:Y:S06]  /*0a10*/  BRA `(.L_x_58) ;  /* 0x0000000000087947 */ /* 0x000fec0003800000 */
.L_x_59:
[----:B------:R-:W-:Y:S01]  /*0a20*/  LOP3.LUT R13, R9, 0x80000, RZ, 0xfc, !PT ;  /* 0x00080000090d7812 */ /* 0x000fe200078efcff */
[----:B------:R-:W-:-:S07]  /*0a30*/  IMAD.MOV.U32 R12, RZ, RZ, R8 ;  /* 0x000000ffff0c7224 */ /* 0x000fce00078e0008 */
.L_x_58:
[----:B------:R-:W-:Y:S05]  /*0a40*/  BSYNC.RECONVERGENT B1 ;  /* 0x0000000000017941 */ /* 0x000fea0003800200 */
.L_x_56:
[----:B------:R-:W-:Y:S02]  /*0a50*/  IMAD.MOV.U32 R2, RZ, RZ, R0 ;  /* 0x000000ffff027224 */ /* 0x000fe400078e0000 */
[----:B------:R-:W-:-:S04]  /*0a60*/  IMAD.MOV.U32 R3, RZ, RZ, 0x0 ;  /* 0x00000000ff037424 */ /* 0x000fc800078e00ff */
[----:B------:R-:W-:Y:S05]  /*0a70*/  RET.REL.NODEC R2 `(DivProj2D_kernel) ;  /* 0xfffffff402607950 */ /* 0x000fea0003c3ffff */
.L_x_61:
        /* <DEDUP_REMOVED lines=16> */
.L_x_104:


//--------------------- .text.Proj_funcPD2D_aniso_kernel --------------------------
	.section	.text.Proj_funcPD2D_aniso_kernel,"ax",@progbits
	.align	128
        .global         Proj_funcPD2D_aniso_kernel
        .type           Proj_funcPD2D_aniso_kernel,@function
        .size           Proj_funcPD2D_aniso_kernel,(.L_x_105 - Proj_funcPD2D_aniso_kernel)
        .other          Proj_funcPD2D_aniso_kernel,@"STO_CUDA_ENTRY STV_DEFAULT"
Proj_funcPD2D_aniso_kernel:
.text.Proj_funcPD2D_aniso_kernel:
        /* <DEDUP_REMOVED lines=10> */
[----:B-1----:R-:W-:-:S04]  /*00a0*/  IMAD R0, R0, UR4, R5 ;  /* 0x0000000400007c24 */ /* 0x002fc8000f8e0205 */
[----:B------:R-:W-:Y:S01]  /*00b0*/  IMAD R3, R3, UR6, R0 ;  /* 0x0000000603037c24 */ /* 0x000fe2000f8e0200 */
[----:B------:R-:W-:-:S13]  /*00c0*/  ISETP.GE.OR P0, PT, R0, UR6, P0 ;  /* 0x0000000600007c0c */ /* 0x000fda0008706670 */
[----:B------:R-:W-:Y:S05]  /*00d0*/  @P0 EXIT ;  /* 0x000000000000094d */ /* 0x000fea0003800000 */
[----:B------:R-:W0:Y:S01]  /*00e0*/  LDC.64 R4, c[0x0][0x380] ;  /* 0x0000e000ff047b82 */ /* 0x000e220000000a00 */
[----:B------:R-:W1:Y:S07]  /*00f0*/  LDCU.64 UR4, c[0x0][0x358] ;  /* 0x00006b00ff0477ac */ /* 0x000e6e0008000a00 */
[----:B------:R-:W2:Y:S01]  /*0100*/  LDC.64 R6, c[0x0][0x388] ;  /* 0x0000e200ff067b82 */ /* 0x000ea20000000a00 */
[----:B0-----:R-:W-:-:S05]  /*0110*/  IMAD.WIDE R4, R3, 0x4, R4 ;  /* 0x0000000403047825 */ /* 0x001fca00078e0204 */
[----:B-1----:R-:W3:Y:S01]  /*0120*/  LDG.E R0, desc[UR4][R4.64] ;  /* 0x0000000404007981 */ /* 0x002ee2000c1e1900 */
[----:B--2---:R-:W-:-:S05]  /*0130*/  IMAD.WIDE R6, R3, 0x4, R6 ;  /* 0x0000000403067825 */ /* 0x004fca00078e0206 */
[----:B------:R-:W2:Y:S01]  /*0140*/  LDG.E R9, desc[UR4][R6.64] ;  /* 0x0000000406097981 */ /* 0x000ea2000c1e1900 */
[----:B------:R-:W-:Y:S01]  /*0150*/  BSSY.RECONVERGENT B0, `(.L_x_62) ;  /* 0x000000e000007945 */ /* 0x000fe20003800200 */
[----:B---3--:R-:W-:-:S04]  /*0160*/  FMNMX.NAN R3, |R0|, 1, !PT ;  /* 0x3f80000000037809 */ /* 0x008fc80007820200 */
[----:B------:R-:W0:Y:S01]  /*0170*/  MUFU.RCP R2, R3 ;  /* 0x0000000300027308 */ /* 0x000e220000001000 */
[----:B--2---:R-:W-:-:S07]  /*0180*/  FMNMX.NAN R9, |R9|, 1, !PT ;  /* 0x3f80000009097809 */ /* 0x004fce0007820200 */
[----:B------:R-:W1:Y:S01]  /*0190*/  FCHK P0, R0, R3 ;  /* 0x0000000300007302 */ /* 0x000e620000000000 */
[----:B0-----:R-:W-:-:S04]  /*01a0*/  FFMA R11, -R3, R2, 1 ;  /* 0x3f800000030b7423 */ /* 0x001fc80000000102 */
[----:B------:R-:W-:-:S04]  /*01b0*/  FFMA R11, R2, R11, R2 ;  /* 0x0000000b020b7223 */ /* 0x000fc80000000002 */
[----:B------:R-:W-:-:S04]  /*01c0*/  FFMA R2, R0, R11, RZ ;  /* 0x0000000b00027223 */ /* 0x000fc800000000ff */
[----:B------:R-:W-:-:S04]  /*01d0*/  FFMA R8, -R3, R2, R0 ;  /* 0x0000000203087223 */ /* 0x000fc80000000100 */
[----:B------:R-:W-:Y:S01]  /*01e0*/  FFMA R11, R11, R8, R2 ;  /* 0x000000080b0b7223 */ /* 0x000fe20000000002 */
[----:B-1----:R-:W-:Y:S06]  /*01f0*/  @!P0 BRA `(.L_x_63) ;  /* 0x00000000000c8947 */ /* 0x002fec0003800000 */
[----:B------:R-:W-:-:S07]  /*0200*/  MOV R2, 0x220 ;  /* 0x0000022000027802 */ /* 0x000fce0000000f00 */
[----:B------:R-:W-:Y:S05]  /*0210*/  CALL.REL.NOINC `($__internal_5_$__cuda_sm3x_div_rn_noftz_f32_slowpath) ;  /* 0x0000000000507944 */ /* 0x000fea0003c00000 */
[----:B------:R-:W-:-:S07]  /*0220*/  IMAD.MOV.U32 R11, RZ, RZ, R0 ;  /* 0x000000ffff0b7224 */ /* 0x000fce00078e0000 */
.L_x_63:
[----:B------:R-:W-:Y:S05]  /*0230*/  BSYNC.RECONVERGENT B0 ;  /* 0x0000000000007941 */ /* 0x000fea0003800200 */
.L_x_62:
        /* <DEDUP_REMOVED lines=13> */
[----:B------:R-:W-:Y:S05]  /*0310*/  CALL.REL.NOINC `($__internal_5_$__cuda_sm3x_div_rn_noftz_f32_slowpath) ;  /* 0x0000000000107944 */ /* 0x000fea0003c00000 */
[----:B------:R-:W-:-:S07]  /*0320*/  IMAD.MOV.U32 R3, RZ, RZ, R0 ;  /* 0x000000ffff037224 */ /* 0x000fce00078e0000 */
.L_x_65:
[----:B------:R-:W-:Y:S05]  /*0330*/  BSYNC.RECONVERGENT B0 ;  /* 0x0000000000007941 */ /* 0x000fea0003800200 */
.L_x_64:
[----:B------:R-:W-:Y:S01]  /*0340*/  STG.E desc[UR4][R6.64], R3 ;  /* 0x0000000306007986 */ /* 0x000fe2000c101904 */
[----:B------:R-:W-:Y:S05]  /*0350*/  EXIT ;  /* 0x000000000000794d */ /* 0x000fea0003800000 */
        .weak           $__internal_5_$__cuda_sm3x_div_rn_noftz_f32_slowpath
        .type           $__internal_5_$__cuda_sm3x_div_rn_noftz_f32_slowpath,@function
        .size           $__internal_5_$__cuda_sm3x_div_rn_noftz_f32_slowpath,(.L_x_105 - $__internal_5_$__cuda_sm3x_div_rn_noftz_f32_slowpath)
$__internal_5_$__cuda_sm3x_div_rn_noftz_f32_slowpath:
        /* <DEDUP_REMOVED lines=34> */
.L_x_67:
        /* <DEDUP_REMOVED lines=30> */
[C---:B------:R-:W-:Y:S02]  /*0760*/  VIADD R11, R13.reuse, 0x20 ;  /* 0x000000200d0b7836 */ /* 0x040fe40000000000 */
[CCC-:B------:R-:W-:Y:S01]  /*0770*/  FFMA.RM R8, R16.reuse, R12.reuse, R15.reuse ;  /* 0x0000000c10087223 */ /* 0x1c0fe2000000400f */
[----:B------:R-:W-:Y:S02]  /*0780*/  ISETP.NE.AND P2, PT, R13, RZ, PT ;  /* 0x000000ff0d00720c */ /* 0x000fe40003f45270 */
[----:B------:R-:W-:Y:S01]  /*0790*/  LOP3.LUT R10, R3, 0x7fffff, RZ, 0xc0, !PT ;  /* 0x007fffff030a7812 */ /* 0x000fe200078ec0ff */
[----:B------:R-:W-:Y:S01]  /*07a0*/  FFMA.RP R3, R16, R12, R15 ;  /* 0x0000000c10037223 */ /* 0x000fe2000000800f */
[----:B------:R-:W-:Y:S01]  /*07b0*/  IMAD.MOV R12, RZ, RZ, -R13 ;  /* 0x000000ffff0c7224 */ /* 0x000fe200078e0a0d */
[----:B------:R-:W-:Y:S02]  /*07c0*/  ISETP.NE.AND P1, PT, R13, RZ, PT ;  /* 0x000000ff0d00720c */ /* 0x000fe40003f25270 */
        /* <DEDUP_REMOVED lines=14> */
.L_x_74:
[----:B------:R-:W-:-:S04]  /*08b0*/  LOP3.LUT R0, R0, 0x80000000, RZ, 0xc0, !PT ;  /* 0x8000000000007812 */ /* 0x000fc800078ec0ff */
[----:B------:R-:W-:Y:S01]  /*08c0*/  LOP3.LUT R0, R0, 0x7f800000, RZ, 0xfc, !PT ;  /* 0x7f80000000007812 */ /* 0x000fe200078efcff */
[----:B------:R-:W-:Y:S06]  /*08d0*/  BRA `(.L_x_75) ;  /* 0x0000000000047947 */ /* 0x000fec0003800000 */
.L_x_73:
[----:B------:R-:W-:-:S07]  /*08e0*/  IMAD R0, R11, 0x800000, R0 ;  /* 0x008000000b007824 */ /* 0x000fce00078e0200 */
.L_x_75:
[----:B------:R-:W-:Y:S05]  /*08f0*/  BSYNC.RECONVERGENT B2 ;  /* 0x0000000000027941 */ /* 0x000fea0003800200 */
.L_x_72:
[----:B------:R-:W-:Y:S05]  /*0900*/  BRA `(.L_x_76) ;  /* 0x0000000000207947 */ /* 0x000fea0003800000 */
.L_x_71:
[----:B------:R-:W-:-:S04]  /*0910*/  LOP3.LUT R0, R3, 0x80000000, R0, 0x48, !PT ;  /* 0x8000000003007812 */ /* 0x000fc800078e4800 */
[----:B------:R-:W-:Y:S01]  /*0920*/  LOP3.LUT R0, R0, 0x7f800000, RZ, 0xfc, !PT ;  /* 0x7f80000000007812 */ /* 0x000fe200078efcff */
[----:B------:R-:W-:Y:S06]  /*0930*/  BRA `(.L_x_76) ;  /* 0x0000000000147947 */ /* 0x000fec0003800000 */
.L_x_70:
[----:B------:R-:W-:Y:S01]  /*0940*/  LOP3.LUT R0, R3, 0x80000000, R0, 0x48, !PT ;  /* 0x8000000003007812 */ /* 0x000fe200078e4800 */
[----:B------:R-:W-:Y:S06]  /*0950*/  BRA `(.L_x_76) ;  /* 0x00000000000c7947 */ /* 0x000fec0003800000 */
.L_x_69:
[----:B------:R-:W0:Y:S01]  /*0960*/  MUFU.RSQ R0, -QNAN ;  /* 0xffc0000000007908 */ /* 0x000e220000001400 */
[----:B------:R-:W-:Y:S05]  /*0970*/  BRA `(.L_x_76) ;  /* 0x0000000000047947 */ /* 0x000fea0003800000 */
.L_x_68:
[----:B------:R-:W-:-:S07]  /*0980*/  FADD.FTZ R0, R0, R3 ;  /* 0x0000000300007221 */ /* 0x000fce0000010000 */
.L_x_76:
[----:B------:R-:W-:Y:S05]  /*0990*/  BSYNC.RECONVERGENT B1 ;  /* 0x0000000000017941 */ /* 0x000fea0003800200 */
.L_x_66:
[----:B------:R-:W-:-:S04]  /*09a0*/  IMAD.MOV.U32 R3, RZ, RZ, 0x0 ;  /* 0x00000000ff037424 */ /* 0x000fc800078e00ff */
[----:B0-----:R-:W-:Y:S05]  /*09b0*/  RET.REL.NODEC R2 `(Proj_funcPD2D_aniso_kernel) ;  /* 0xfffffff402907950 */ /* 0x001fea0003c3ffff */
.L_x_77:
        /* <DEDUP_REMOVED lines=12> */
.L_x_105:


//--------------------- .text.Proj_funcPD2D_iso_kernel --------------------------
	.section	.text.Proj_funcPD2D_iso_kernel,"ax",@progbits
	.align	128
        .global         Proj_funcPD2D_iso_kernel
        .type           Proj_funcPD2D_iso_kernel,@function
        .size           Proj_funcPD2D_iso_kernel,(.L_x_107 - Proj_funcPD2D_iso_kernel)
        .other          Proj_funcPD2D_iso_kernel,@"STO_CUDA_ENTRY STV_DEFAULT"
Proj_funcPD2D_iso_kernel:
.text.Proj_funcPD2D_iso_kernel:
        /* <DEDUP_REMOVED lines=21> */
[----:B---3--:R-:W-:-:S04]  /*0150*/  FMUL R3, R2, R2 ;  /* 0x0000000202037220 */ /* 0x008fc80000400000 */
[----:B--2---:R-:W-:-:S05]  /*0160*/  FFMA R2, R0, R0, R3 ;  /* 0x0000000000027223 */ /* 0x004fca0000000003 */
        /* <DEDUP_REMOVED lines=8> */
[----:B------:R-:W-:Y:S05]  /*01f0*/  CALL.REL.NOINC `($__internal_6_$__cuda_sm20_sqrt_rn_f32_slowpath) ;  /* 0x0000000000987944 */ /* 0x000fea0003c00000 */
[----:B------:R-:W-:Y:S01]  /*0200*/  IMAD.MOV.U32 R3, RZ, RZ, R8 ;  /* 0x000000ffff037224 */ /* 0x000fe200078e0008 */
[----:B------:R-:W-:Y:S06]  /*0210*/  BRA `(.L_x_80) ;  /* 0x0000000000107947 */ /* 0x000fec0003800000 */
.L_x_79:
[----:B------:R-:W-:Y:S01]  /*0220*/  FMUL.FTZ R9, R2, R3 ;  /* 0x0000000302097220 */ /* 0x000fe20000410000 */
[----:B------:R-:W-:-:S03]  /*0230*/  FMUL.FTZ R3, R3, 0.5 ;  /* 0x3f00000003037820 */ /* 0x000fc60000410000 */
[----:B------:R-:W-:-:S04]  /*0240*/  FFMA R2, -R9, R9, R2 ;  /* 0x0000000909027223 */ /* 0x000fc80000000102 */
[----:B------:R-:W-:-:S07]  /*0250*/  FFMA R3, R2, R3, R9 ;  /* 0x0000000302037223 */ /* 0x000fce0000000009 */
.L_x_80:
[----:B------:R-:W-:Y:S05]  /*0260*/  BSYNC.RECONVERGENT B0 ;  /* 0x0000000000007941 */ /* 0x000fea0003800200 */
.L_x_78:
[----:B------:R-:W0:Y:S01]  /*0270*/  MUFU.RCP R2, R3 ;  /* 0x0000000300027308 */ /* 0x000e220000001000 */
[----:B------:R-:W-:Y:S07]  /*0280*/  BSSY.RECONVERGENT B0, `(.L_x_81) ;  /* 0x000000b000007945 */ /* 0x000fee0003800200 */
[----:B------:R-:W1:Y:S01]  /*0290*/  FCHK P0, R0, R3 ;  /* 0x0000000300007302 */ /* 0x000e620000000000 */
[----:B0-----:R-:W-:-:S04]  /*02a0*/  FFMA R9, R2, -R3, 1 ;  /* 0x3f80000002097423 */ /* 0x001fc80000000803 */
[----:B------:R-:W-:-:S04]  /*02b0*/  FFMA R9, R2, R9, R2 ;  /* 0x0000000902097223 */ /* 0x000fc80000000002 */
[----:B------:R-:W-:-:S04]  /*02c0*/  FFMA R2, R0, R9, RZ ;  /* 0x0000000900027223 */ /* 0x000fc800000000ff */
[----:B------:R-:W-:-:S04]  /*02d0*/  FFMA R8, R2, -R3, R0 ;  /* 0x8000000302087223 */ /* 0x000fc80000000000 */
[----:B------:R-:W-:Y:S01]  /*02e0*/  FFMA R9, R9, R8, R2 ;  /* 0x0000000809097223 */ /* 0x000fe20000000002 */
[----:B-1----:R-:W-:Y:S06]  /*02f0*/  @!P0 BRA `(.L_x_82) ;  /* 0x00000000000c8947 */ /* 0x002fec0003800000 */
[----:B------:R-:W-:-:S07]  /*0300*/  MOV R2, 0x320 ;  /* 0x0000032000027802 */ /* 0x000fce0000000f00 */
[----:B------:R-:W-:Y:S05]  /*0310*/  CALL.REL.NOINC `($__internal_7_$__cuda_sm3x_div_rn_noftz_f32_slowpath) ;  /* 0x0000000000ac7944 */ /* 0x000fea0003c00000 */
[----:B------:R-:W-:-:S07]  /*0320*/  IMAD.MOV.U32 R9, RZ, RZ, R0 ;  /* 0x000000ffff097224 */ /* 0x000fce00078e0000 */
.L_x_82:
[----:B------:R-:W-:Y:S05]  /*0330*/  BSYNC.RECONVERGENT B0 ;  /* 0x0000000000007941 */ /* 0x000fea0003800200 */
.L_x_81:
[----:B------:R0:W-:Y:S04]  /*0340*/  STG.E desc[UR4][R6.64], R9 ;  /* 0x0000000906007986 */ /* 0x0001e8000c101904 */
[----:B------:R-:W2:Y:S01]  /*0350*/  LDG.E R2, desc[UR4][R4.64] ;  /* 0x0000000404027981 */ /* 0x000ea2000c1e1900 */
[----:B------:R-:W1:Y:S01]  /*0360*/  MUFU.RCP R0, R3 ;  /* 0x0000000300007308 */ /* 0x000e620000001000 */
[----:B------:R-:W-:Y:S01]  /*0370*/  BSSY.RECONVERGENT B0, `(.L_x_83) ;  /* 0x000000c000007945 */ /* 0x000fe20003800200 */
[----:B-1----:R-:W-:-:S04]  /*0380*/  FFMA R11, R0, -R3, 1 ;  /* 0x3f800000000b7423 */ /* 0x002fc80000000803 */
[----:B------:R-:W-:Y:S02]  /*0390*/  FFMA R0, R0, R11, R0 ;  /* 0x0000000b00007223 */ /* 0x000fe40000000000 */
[----:B--2---:R-:W1:Y:S02]  /*03a0*/  FCHK P0, R2, R3 ;  /* 0x0000000302007302 */ /* 0x004e640000000000 */
[----:B------:R-:W-:-:S04]  /*03b0*/  FFMA R11, R0, R2, RZ ;  /* 0x00000002000b7223 */ /* 0x000fc800000000ff */
[----:B------:R-:W-:-:S04]  /*03c0*/  FFMA R8, R11, -R3, R2 ;  /* 0x800000030b087223 */ /* 0x000fc80000000002 */
[----:B------:R-:W-:Y:S01]  /*03d0*/  FFMA R11, R0, R8, R11 ;  /* 0x00000008000b7223 */ /* 0x000fe2000000000b */
[----:B01----:R-:W-:Y:S06]  /*03e0*/  @!P0 BRA `(.L_x_84) ;  /* 0x0000000000108947 */ /* 0x003fec0003800000 */
[----:B------:R-:W-:Y:S02]  /*03f0*/  MOV R0, R2 ;  /* 0x0000000200007202 */ /* 0x000fe40000000f00 */
[----:B------:R-:W-:-:S07]  /*0400*/  MOV R2, 0x420 ;  /* 0x0000042000027802 */ /* 0x000fce0000000f00 */
[----:B------:R-:W-:Y:S05]  /*0410*/  CALL.REL.NOINC `($__internal_7_$__cuda_sm3x_div_rn_noftz_f32_slowpath) ;  /* 0x00000000006c7944 */ /* 0x000fea0003c00000 */
[----:B------:R-:W-:-:S07]  /*0420*/  IMAD.MOV.U32 R11, RZ, RZ, R0 ;  /* 0x000000ffff0b7224 */ /* 0x000fce00078e0000 */
.L_x_84:
[----:B------:R-:W-:Y:S05]  /*0430*/  BSYNC.RECONVERGENT B0 ;  /* 0x0000000000007941 */ /* 0x000fea0003800200 */
.L_x_83:
[----:B------:R-:W-:Y:S01]  /*0440*/  STG.E desc[UR4][R4.64], R11 ;  /* 0x0000000b04007986 */ /* 0x000fe2000c101904 */
[----:B------:R-:W-:Y:S05]  /*0450*/  EXIT ;  /* 0x000000000000794d */ /* 0x000fea0003800000 */
        .weak           $__internal_6_$__cuda_sm20_sqrt_rn_f32_slowpath
        .type           $__internal_6_$__cuda_sm20_sqrt_rn_f32_slowpath,@function
        .size           $__internal_6_$__cuda_sm20_sqrt_rn_f32_slowpath,($__internal_7_$__cuda_sm3x_div_rn_noftz_f32_slowpath - $__internal_6_$__cuda_sm20_sqrt_rn_f32_slowpath)
$__internal_6_$__cuda_sm20_sqrt_rn_f32_slowpath:
[----:B------:R-:W-:-:S13]  /*0460*/  LOP3.LUT P0, RZ, R2, 0x7fffffff, RZ, 0xc0, !PT ;  /* 0x7fffffff02ff7812 */ /* 0x000fda000780c0ff */
[----:B------:R-:W-:Y:S01]  /*0470*/  @!P0 IMAD.MOV.U32 R3, RZ, RZ, R2 ;  /* 0x000000ffff038224 */ /* 0x000fe200078e0002 */
        /* <DEDUP_REMOVED lines=11> */
[----:B------:R-:W-:Y:S01]  /*0530*/  @P0 FMUL.FTZ R11, R3, 0.5 ;  /* 0x3f000000030b0820 */ /* 0x000fe20000410000 */
[----:B------:R-:W-:Y:S02]  /*0540*/  @!P0 MOV R3, R2 ;  /* 0x0000000200038202 */ /* 0x000fe40000000f00 */
[----:B------:R-:W-:-:S04]  /*0550*/  @P0 FADD.FTZ R10, -R9, -RZ ;  /* 0x800000ff090a0221 */ /* 0x000fc80000010100 */
[----:B------:R-:W-:-:S04]  /*0560*/  @P0 FFMA R10, R9, R10, R8 ;  /* 0x0000000a090a0223 */ /* 0x000fc80000000008 */
[----:B------:R-:W-:-:S04]  /*0570*/  @P0 FFMA R10, R10, R11, R9 ;  /* 0x0000000b0a0a0223 */ /* 0x000fc80000000009 */
[----:B------:R-:W-:-:S07]  /*0580*/  @P0 FMUL.FTZ R3, R10, 2.3283064365386962891e-10 ;  /* 0x2f8000000a030820 */ /* 0x000fce0000410000 */
.L_x_85:
[----:B------:R-:W-:Y:S02]  /*0590*/  IMAD.MOV.U32 R8, RZ, RZ, R3 ;  /* 0x000000ffff087224 */ /* 0x000fe400078e0003 */
[----:B------:R-:W-:Y:S02]  /*05a0*/  IMAD.MOV.U32 R2, RZ, RZ, R12 ;  /* 0x000000ffff027224 */ /* 0x000fe400078e000c */
[----:B------:R-:W-:-:S04]  /*05b0*/  IMAD.MOV.U32 R3, RZ, RZ, 0x0 ;  /* 0x00000000ff037424 */ /* 0x000fc800078e00ff */
[----:B------:R-:W-:Y:S05]  /*05c0*/  RET.REL.NODEC R2 `(Proj_funcPD2D_iso_kernel) ;  /* 0xfffffff8028c7950 */ /* 0x000fea0003c3ffff */
        .weak           $__internal_7_$__cuda_sm3x_div_rn_noftz_f32_slowpath
        .type           $__internal_7_$__cuda_sm3x_div_rn_noftz_f32_slowpath,@function
        .size           $__internal_7_$__cuda_sm3x_div_rn_noftz_f32_slowpath,(.L_x_107 - $__internal_7_$__cuda_sm3x_div_rn_noftz_f32_slowpath)
$__internal_7_$__cuda_sm3x_div_rn_noftz_f32_slowpath:
[--C-:B------:R-:W-:Y:S01]  /*05d0*/  SHF.R.U32.HI R9, RZ, 0x17, R3.reuse ;  /* 0x00000017ff097819 */ /* 0x100fe20000011603 */
[----:B------:R-:W-:Y:S01]  /*05e0*/  BSSY.RECONVERGENT B1, `(.L_x_86) ;  /* 0x0000063000017945 */ /* 0x000fe20003800200 */
[----:B------:R-:W-:Y:S02]  /*05f0*/  SHF.R.U32.HI R8, RZ, 0x17, R0 ;  /* 0x00000017ff087819 */ /* 0x000fe40000011600 */
[----:B------:R-:W-:Y:S01]  /*0600*/  LOP3.LUT R14, R9, 0xff, RZ, 0xc0, !PT ;  /* 0x000000ff090e7812 */ /* 0x000fe200078ec0ff */
[----:B------:R-:W-:Y:S01]  /*0610*/  IMAD.MOV.U32 R9, RZ, RZ, R3 ;  /* 0x000000ffff097224 */ /* 0x000fe200078e0003 */
[----:B------:R-:W-:Y:S02]  /*0620*/  LOP3.LUT R12, R8, 0xff, RZ, 0xc0, !PT ;  /* 0x000000ff080c7812 */ /* 0x000fe400078ec0ff */
[----:B------:R-:W-:-:S03]  /*0630*/  IADD3 R11, PT, PT, R14, -0x1, RZ ;  /* 0xffffffff0e0b7810 */ /* 0x000fc60007ffe0ff */
[----:B------:R-:W-:Y:S01]  /*0640*/  VIADD R10, R12, 0xffffffff ;  /* 0xffffffff0c0a7836 */ /* 0x000fe20000000000 */
        /* <DEDUP_REMOVED lines=22> */
[----:B------:R-:W-:Y:S01]  /*07b0*/  @P0 MOV R8, RZ ;  /* 0x000000ff00080202 */ /* 0x000fe20000000f00 */
[----:B------:R-:W-:Y:S02]  /*07c0*/  @!P0 IMAD.MOV.U32 R8, RZ, RZ, -0x40 ;  /* 0xffffffc0ff088424 */ /* 0x000fe400078e00ff */
[----:B------:R-:W-:Y:S01]  /*07d0*/  @!P0 FFMA R0, R0, 1.84467440737095516160e+19, RZ ;  /* 0x5f80000000008823 */ /* 0x000fe200000000ff */
[----:B------:R-:W-:Y:S01]  /*07e0*/  @!P1 FFMA R9, R3, 1.84467440737095516160e+19, RZ ;  /* 0x5f80000003099823 */ /* 0x000fe200000000ff */
[----:B------:R-:W-:-:S07]  /*07f0*/  @!P1 VIADD R8, R8, 0x40 ;  /* 0x0000004008089836 */ /* 0x000fce0000000000 */
.L_x_87:
[----:B------:R-:W-:Y:S01]  /*0800*/  LEA R10, R14, 0xc0800000, 0x17 ;  /* 0xc08000000e0a7811 */ /* 0x000fe200078eb8ff */
[----:B------:R-:W-:Y:S03]  /*0810*/  BSSY.RECONVERGENT B2, `(.L_x_92) ;  /* 0x0000036000027945 */ /* 0x000fe60003800200 */
[----:B------:R-:W-:Y:S01]  /*0820*/  IADD3 R10, PT, PT, -R10, R9, RZ ;  /* 0x000000090a0a7210 */ /* 0x000fe20007ffe1ff */
[----:B------:R-:W-:-:S03]  /*0830*/  VIADD R9, R12, 0xffffff81 ;  /* 0xffffff810c097836 */ /* 0x000fc60000000000 */
        /* <DEDUP_REMOVED lines=13> */
[----:B------:R-:W-:-:S04]  /*0910*/  LOP3.LUT R9, R9, 0xff, RZ, 0xc0, !PT ;  /* 0x000000ff09097812 */ /* 0x000fc800078ec0ff */
[----:B------:R-:W-:-:S05]  /*0920*/  IADD3 R13, PT, PT, R9, R11, RZ ;  /* 0x0000000b090d7210 */ /* 0x000fca0007ffe0ff */
        /* <DEDUP_REMOVED lines=12> */
[-CC-:B------:R-:W-:Y:S01]  /*09f0*/  FFMA.RM R9, R16, R12.reuse, R15.reuse ;  /* 0x0000000c10097223 */ /* 0x180fe2000000400f */
[C---:B------:R-:W-:Y:S02]  /*0a00*/  ISETP.NE.AND P2, PT, R13.reuse, RZ, PT ;  /* 0x000000ff0d00720c */ /* 0x040fe40003f45270 */
[----:B------:R-:W-:Y:S01]  /*0a10*/  LOP3.LUT R10, R8, 0x7fffff, RZ, 0xc0, !PT ;  /* 0x007fffff080a7812 */ /* 0x000fe200078ec0ff */
[----:B------:R-:W-:Y:S01]  /*0a20*/  FFMA.RP R8, R16, R12, R15 ;  /* 0x0000000c10087223 */ /* 0x000fe2000000800f */
[----:B------:R-:W-:Y:S02]  /*0a30*/  ISETP.NE.AND P1, PT, R13, RZ, PT ;  /* 0x000000ff0d00720c */ /* 0x000fe40003f25270 */
[----:B------:R-:W-:-:S02]  /*0a40*/  LOP3.LUT R10, R10, 0x800000, RZ, 0xfc, !PT ;  /* 0x008000000a0a7812 */ /* 0x000fc400078efcff */
[----:B------:R-:W-:Y:S02]  /*0a50*/  IADD3 R12, PT, PT, -R13, RZ, RZ ;  /* 0x000000ff0d0c7210 */ /* 0x000fe40007ffe1ff */
[----:B------:R-:W-:Y:S02]  /*0a60*/  SHF.L.U32 R11, R10, R11, RZ ;  /* 0x0000000b0a0b7219 */ /* 0x000fe400000006ff */
[----:B------:R-:W-:Y:S02]  /*0a70*/  FSETP.NEU.FTZ.AND P0, PT, R8, R9, PT ;  /* 0x000000090800720b */ /* 0x000fe40003f1d000 */
[----:B------:R-:W-:Y:S02]  /*0a80*/  SEL R9, R12, RZ, P2 ;  /* 0x000000ff0c097207 */ /* 0x000fe40001000000 */
[----:B------:R-:W-:Y:S02]  /*0a90*/  ISETP.NE.AND P1, PT, R11, RZ, P1 ;  /* 0x000000ff0b00720c */ /* 0x000fe40000f25270 */
[----:B------:R-:W-:-:S02]  /*0aa0*/  SHF.R.U32.HI R9, RZ, R9, R10 ;  /* 0x00000009ff097219 */ /* 0x000fc4000001160a */
[----:B------:R-:W-:Y:S02]  /*0ab0*/  PLOP3.LUT P0, PT, P0, P1, PT, 0xf8, 0x8f ;  /* 0x00000000008f781c */ /* 0x000fe40000703f70 */
[----:B------:R-:W-:Y:S02]  /*0ac0*/  SHF.R.U32.HI R11, RZ, 0x1, R9 ;  /* 0x00000001ff0b7819 */ /* 0x000fe40000011609 */
[----:B------:R-:W-:-:S04]  /*0ad0*/  SEL R8, RZ, 0x1, !P0 ;  /* 0x00000001ff087807 */ /* 0x000fc80004000000 */
[----:B------:R-:W-:-:S04]  /*0ae0*/  LOP3.LUT R8, R8, 0x1, R11, 0xf8, !PT ;  /* 0x0000000108087812 */ /* 0x000fc800078ef80b */
[----:B------:R-:W-:-:S05]  /*0af0*/  LOP3.LUT R8, R8, R9, RZ, 0xc0, !PT ;  /* 0x0000000908087212 */ /* 0x000fca00078ec0ff */
[----:B------:R-:W-:-:S05]  /*0b00*/  IMAD.IADD R11, R11, 0x1, R8 ;  /* 0x000000010b0b7824 */ /* 0x000fca00078e0208 */
[----:B------:R-:W-:Y:S01]  /*0b10*/  LOP3.LUT R0, R11, R0, RZ, 0xfc, !PT ;  /* 0x000000000b007212 */ /* 0x000fe200078efcff */
[----:B------:R-:W-:Y:S06]  /*0b20*/  BRA `(.L_x_95) ;  /* 0x0000000000107947 */ /* 0x000fec0003800000 */
.L_x_94:
[----:B------:R-:W-:-:S04]  /*0b30*/  LOP3.LUT R0, R0, 0x80000000, RZ, 0xc0, !PT ;  /* 0x8000000000007812 */ /* 0x000fc800078ec0ff */
[----:B------:R-:W-:Y:S01]  /*0b40*/  LOP3.LUT R0, R0, 0x7f800000, RZ, 0xfc, !PT ;  /* 0x7f80000000007812 */ /* 0x000fe200078efcff */
[----:B------:R-:W-:Y:S06]  /*0b50*/  BRA `(.L_x_95) ;  /* 0x0000000000047947 */ /* 0x000fec0003800000 */
.L_x_93:
[----:B------:R-:W-:-:S07]  /*0b60*/  IMAD R0, R11, 0x800000, R0 ;  /* 0x008000000b007824 */ /* 0x000fce00078e0200 */
.L_x_95:
[----:B------:R-:W-:Y:S05]  /*0b70*/  BSYNC.RECONVERGENT B2 ;  /* 0x0000000000027941 */ /* 0x000fea0003800200 */
.L_x_92:
[----:B------:R-:W-:Y:S05]  /*0b80*/  BRA `(.L_x_96) ;  /* 0x0000000000207947 */ /* 0x000fea0003800000 */
.L_x_91:
[----:B------:R-:W-:-:S04]  /*0b90*/  LOP3.LUT R0, R9, 0x80000000, R0, 0x48, !PT ;  /* 0x8000000009007812 */ /* 0x000fc800078e4800 */
[----:B------:R-:W-:Y:S01]  /*0ba0*/  LOP3.LUT R0, R0, 0x7f800000, RZ, 0xfc, !PT ;  /* 0x7f80000000007812 */ /* 0x000fe200078efcff */
[----:B------:R-:W-:Y:S06]  /*0bb0*/  BRA `(.L_x_96) ;  /* 0x0000000000147947 */ /* 0x000fec0003800000 */
.L_x_90:
[----:B------:R-:W-:Y:S01]  /*0bc0*/  LOP3.LUT R0, R9, 0x80000000, R0, 0x48, !PT ;  /* 0x8000000009007812 */ /* 0x000fe200078e4800 */
[----:B------:R-:W-:Y:S06]  /*0bd0*/  BRA `(.L_x_96) ;  /* 0x00000000000c7947 */ /* 0x000fec0003800000 */
.L_x_89:
[----:B------:R-:W0:Y:S01]  /*0be0*/  MUFU.RSQ R0, -QNAN ;  /* 0xffc0000000007908 */ /* 0x000e220000001400 */
[----:B------:R-:W-:Y:S05]  /*0bf0*/  BRA `(.L_x_96) ;  /* 0x0000000000047947 */ /* 0x000fea0003800000 */
.L_x_88:
[----:B------:R-:W-:-:S07]  /*0c00*/  FADD.FTZ R0, R0, R3 ;  /* 0x0000000300007221 */ /* 0x000fce0000010000 */
.L_x_96:
[----:B------:R-:W-:Y:S05]  /*0c10*/  BSYNC.RECONVERGENT B1 ;  /* 0x0000000000017941 */ /* 0x000fea0003800200 */
.L_x_86:
[----:B------:R-:W-:Y:S01]  /*0c20*/  MOV R8, R2 ;  /* 0x0000000200087202 */ /* 0x000fe20000000f00 */
[----:B------:R-:W-:-:S04]  /*0c30*/  IMAD.MOV.U32 R9, RZ, RZ, 0x0 ;  /* 0x00000000ff097424 */ /* 0x000fc800078e00ff */
[----:B0-----:R-:W-:Y:S05]  /*0c40*/  RET.REL.NODEC R8 `(Proj_funcPD2D_iso_kernel) ;  /* 0xfffffff008ec7950 */ /* 0x001fea0003c3ffff */
.L_x_97:
        /* <DEDUP_REMOVED lines=11> */
.L_x_107:


//--------------------- .text.dualPD_kernel       --------------------------
	.section	.text.dualPD_kernel,"ax",@progbits
	.align	128
        .global         dualPD_kernel
        .type           dualPD_kernel,@function
        .size           dualPD_kernel,(.L_x_123 - dualPD_kernel)
        .other          dualPD_kernel,@"STO_CUDA_ENTRY STV_DEFAULT"
dualPD_kernel:
.text.dualPD_kernel:
[----:B------:R-:W-:Y:S01]  /*0000*/  LDC R1, c[0x0][0x37c] ;  /* 0x0000df00ff017b82 */ /* 0x000fe20000000800 */
[----:B------:R-:W0:Y:S07]  /*0010*/  S2R R2, SR_TID.Y ;  /* 0x0000000000027919 */ /* 0x000e2e0000002200 */
[----:B------:R-:W1:Y:S01]  /*0020*/  LDC R0, c[0x0][0x360] ;  /* 0x0000d800ff007b82 */ /* 0x000e620000000800 */
[----:B------:R-:W2:Y:S01]  /*0030*/  LDCU UR4, c[0x0][0x3a0] ;  /* 0x00007400ff0477ac */ /* 0x000ea20008000800 */
[----:B------:R-:W1:Y:S06]  /*0040*/  S2R R3, SR_TID.X ;  /* 0x0000000000037919 */ /* 0x000e6c0000002100 */
[----:B------:R-:W0:Y:S08]  /*0050*/  S2UR UR6, SR_CTAID.Y ;  /* 0x00000000000679c3 */ /* 0x000e300000002600 */
[----:B------:R-:W0:Y:S08]  /*0060*/  LDC R13, c[0x0][0x364] ;  /* 0x0000d900ff0d7b82 */ /* 0x000e300000000800 */
[----:B------:R-:W1:Y:S08]  /*0070*/  S2UR UR5, SR_CTAID.X ;  /* 0x00000000000579c3 */ /* 0x000e700000002500 */
[----:B------:R-:W3:Y:S01]  /*0080*/  LDC R17, c[0x0][0x39c] ;  /* 0x0000e700ff117b82 */ /* 0x000ee20000000800 */
[----:B0-----:R-:W-:-:S05]  /*0090*/  IMAD R13, R13, UR6, R2 ;  /* 0x000000060d0d7c24 */ /* 0x001fca000f8e0202 */
[----:B--2---:R-:W-:Y:S01]  /*00a0*/  ISETP.GE.AND P0, PT, R13, UR4, PT ;  /* 0x000000040d007c0c */ /* 0x004fe2000bf06270 */
[----:B-1----:R-:W-:-:S05]  /*00b0*/  IMAD R0, R0, UR5, R3 ;  /* 0x0000000500007c24 */ /* 0x002fca000f8e0203 */
[----:B---3--:R-:W-:-:S13]  /*00c0*/  ISETP.GE.OR P0, PT, R0, R17, P0 ;  /* 0x000000110000720c */ /* 0x008fda0000706670 */
[----:B------:R-:W-:Y:S05]  /*00d0*/  @P0 EXIT ;  /* 0x000000000000094d */ /* 0x000fea0003800000 */
[----:B------:R-:W0:Y:S01]  /*00e0*/  LDC.64 R4, c[0x0][0x380] ;  /* 0x0000e000ff047b82 */ /* 0x000e220000000a00 */
[----:B------:R-:W-:Y:S01]  /*00f0*/  IADD3 R3, PT, PT, R17, -0x1, RZ ;  /* 0xffffffff11037810 */ /* 0x000fe20007ffe0ff */
[----:B------:R-:W1:Y:S01]  /*0100*/  LDCU.64 UR6, c[0x0][0x358] ;  /* 0x00006b00ff0677ac */ /* 0x000e620008000a00 */
[----:B------:R-:W-:Y:S02]  /*0110*/  IMAD R7, R13, R17, R0 ;  /* 0x000000110d077224 */ /* 0x000fe400078e0200 */
[----:B------:R-:W-:Y:S01]  /*0120*/  ISETP.NE.AND P0, PT, R0, R3, PT ;  /* 0x000000030000720c */ /* 0x000fe20003f05270 */
[----:B------:R-:W2:Y:S02]  /*0130*/  LDCU UR5, c[0x0][0x398] ;  /* 0x00007300ff0577ac */ /* 0x000ea40008000800 */
[----:B------:R-:W3:Y:S01]  /*0140*/  LDC.64 R10, c[0x0][0x388] ;  /* 0x0000e200ff0a7b82 */ /* 0x000ee20000000a00 */
[----:B------:R-:W-:-:S09]  /*0150*/  IADD3 R9, PT, PT, R7, -0x1, RZ ;  /* 0xffffffff07097810 */ /* 0x000fd20007ffe0ff */
[----:B------:R-:W-:-:S05]  /*0160*/  @P0 IADD3 R9, PT, PT, R7, 0x1, RZ ;  /* 0x0000000107090810 */ /* 0x000fca0007ffe0ff */
[----:B0-----:R-:W-:-:S04]  /*0170*/  IMAD.WIDE R8, R9, 0x4, R4 ;  /* 0x0000000409087825 */ /* 0x001fc800078e0204 */
[C---:B------:R-:W-:Y:S02]  /*0180*/  IMAD.WIDE R2, R7.reuse, 0x4, R4 ;  /* 0x0000000407027825 */ /* 0x040fe400078e0204 */
[----:B-1----:R-:W4:Y:S02]  /*0190*/  LDG.E R8, desc[UR6][R8.64] ;  /* 0x0000000608087981 */ /* 0x002f24000c1e1900 */
[----:B---3--:R-:W-:Y:S02]  /*01a0*/  IMAD.WIDE R10, R7, 0x4, R10 ;  /* 0x00000004070a7825 */ /* 0x008fe400078e020a */
[----:B------:R-:W4:Y:S04]  /*01b0*/  LDG.E R15, desc[UR6][R2.64] ;  /* 0x00000006020f7981 */ /* 0x000f28000c1e1900 */
[----:B------:R-:W2:Y:S01]  /*01c0*/  LDG.E R6, desc[UR6][R10.64] ;  /* 0x000000060a067981 */ /* 0x000ea2000c1e1900 */
[----:B------:R-:W-:-:S06]  /*01d0*/  UIADD3 UR4, UPT, UPT, UR4, -0x1, URZ ;  /* 0xffffffff04047890 */ /* 0x000fcc000fffe0ff */
[----:B------:R-:W-:Y:S01]  /*01e0*/  ISETP.NE.AND P0, PT, R13, UR4, PT ;  /* 0x000000040d007c0c */ /* 0x000fe2000bf05270 */
[----:B----4-:R-:W-:-:S04]  /*01f0*/  FADD R15, R8, -R15 ;  /* 0x8000000f080f7221 */ /* 0x010fc80000000000 */
[----:B--2---:R-:W-:-:S05]  /*0200*/  FFMA R15, R15, UR5, R6 ;  /* 0x000000050f0f7c23 */ /* 0x004fca0008000006 */
[----:B------:R0:W-:Y:S03]  /*0210*/  STG.E desc[UR6][R10.64], R15 ;  /* 0x0000000f0a007986 */ /* 0x0001e6000c101906 */
[----:B------:R-:W-:Y:S05]  /*0220*/  @P0 BRA `(.L_x_98) ;  /* 0x0000000000300947 */ /* 0x000fea0003800000 */
[----:B------:R-:W1:Y:S01]  /*0230*/  LDC.64 R8, c[0x0][0x390] ;  /* 0x0000e400ff087b82 */ /* 0x000e620000000a00 */
[----:B------:R-:W-:Y:S01]  /*0240*/  IMAD R13, R13, R17, -R17 ;  /* 0x000000110d0d7224 */ /* 0x000fe200078e0a11 */
[----:B------:R-:W2:Y:S04]  /*0250*/  LDG.E R3, desc[UR6][R2.64] ;  /* 0x0000000602037981 */ /* 0x000ea8000c1e1900 */
[----:B------:R-:W-:-:S05]  /*0260*/  IADD3 R13, PT, PT, R0, R13, RZ ;  /* 0x0000000d000d7210 */ /* 0x000fca0007ffe0ff */
[----:B------:R-:W-:-:S06]  /*0270*/  IMAD.WIDE R4, R13, 0x4, R4 ;  /* 0x000000040d047825 */ /* 0x000fcc00078e0204 */
[----:B------:R-:W2:Y:S01]  /*0280*/  LDG.E R4, desc[UR6][R4.64] ;  /* 0x0000000604047981 */ /* 0x000ea2000c1e1900 */
[----:B-1----:R-:W-:-:S05]  /*0290*/  IMAD.WIDE R6, R7, 0x4, R8 ;  /* 0x0000000407067825 */ /* 0x002fca00078e0208 */
[----:B------:R-:W3:Y:S01]  /*02a0*/  LDG.E R9, desc[UR6][R6.64] ;  /* 0x0000000606097981 */ /* 0x000ee2000c1e1900 */
[----:B--2---:R-:W-:-:S04]  /*02b0*/  FADD R0, R4, -R3 ;  /* 0x8000000304007221 */ /* 0x004fc80000000000 */
[----:B---3--:R-:W-:-:S05]  /*02c0*/  FFMA R9, R0, UR5, R9 ;  /* 0x0000000500097c23 */ /* 0x008fca0008000009 */
[----:B------:R-:W-:Y:S01]  /*02d0*/  STG.E desc[UR6][R6.64], R9 ;  /* 0x0000000906007986 */ /* 0x000fe2000c101906 */
[----:B------:R-:W-:Y:S05]  /*02e0*/  EXIT ;  /* 0x000000000000794d */ /* 0x000fea0003800000 */
.L_x_98:
[----:B------:R-:W1:Y:S01]  /*02f0*/  LDC.64 R8, c[0x0][0x390] ;  /* 0x0000e400ff087b82 */ /* 0x000e620000000a00 */
[----:B------:R-:W-:Y:S02]  /*0300*/  IMAD.WIDE R4, R17, 0x4, R2 ;  /* 0x0000000411047825 */ /* 0x000fe400078e0202 */
[----:B------:R-:W2:Y:S04]  /*0310*/  LDG.E R3, desc[UR6][R2.64] ;  /* 0x0000000602037981 */ /* 0x000ea8000c1e1900 */
[----:B------:R-:W2:Y:S01]  /*0320*/  LDG.E R4, desc[UR6][R4.64] ;  /* 0x0000000604047981 */ /* 0x000ea2000c1e1900 */
[----:B-1----:R-:W-:-:S05]  /*0330*/  IMAD.WIDE R8, R7, 0x4, R8 ;  /* 0x0000000407087825 */ /* 0x002fca00078e0208 */
[----:B------:R-:W3:Y:S01]  /*0340*/  LDG.E R7, desc[UR6][R8.64] ;  /* 0x0000000608077981 */ /* 0x000ee2000c1e1900 */
[----:B--2---:R-:W-:-:S04]  /*0350*/  FADD R0, R4, -R3 ;  /* 0x8000000304007221 */ /* 0x004fc80000000000 */
[----:B---3--:R-:W-:-:S05]  /*0360*/  FFMA R7, R0, UR5, R7 ;  /* 0x0000000500077c23 */ /* 0x008fca0008000007 */
[----:B------:R-:W-:Y:S01]  /*0370*/  STG.E desc[UR6][R8.64], R7 ;  /* 0x0000000708007986 */ /* 0x000fe2000c101906 */
[----:B------:R-:W-:Y:S05]  /*0380*/  EXIT ;  /* 0x000000000000794d */ /* 0x000fea0003800000 */
.L_x_99:
        /* <DEDUP_REMOVED lines=15> */
.L_x_123:


//--------------------- .nv.shared.reserved.0     --------------------------
	.section	.nv.shared.reserved.0,"aw",@nobits
	.weak		__nv_reservedSMEM_offset_0_alias
	.size		__nv_reservedSMEM_offset_0_alias, 0, 64
	.other		__nv_reservedSMEM_offset_0_alias,@"STO_CUDA_RESERVED_SHARED STV_DEFAULT"
__nv_reservedSMEM_offset_0_alias:
	.zero		0
	.zero		64


//--------------------- .nv.constant0.PDResidCalc3D_kernel --------------------------
	.section	.nv.constant0.PDResidCalc3D_kernel,"a",@progbits
	.sectionflags	@""
	.align	4
.nv.constant0.PDResidCalc3D_kernel:
	.zero		932


//--------------------- .nv.constant0.PDResidCalc2D_kernel --------------------------
	.section	.nv.constant0.PDResidCalc2D_kernel,"a",@progbits
	.sectionflags	@""
	.align	4
.nv.constant0.PDResidCalc2D_kernel:
	.zero		928


//--------------------- .nv.constant0.getU3D_kernel --------------------------
	.section	.nv.constant0.getU3D_kernel,"a",@progbits
	.sectionflags	@""
	.align	4
.nv.constant0.getU3D_kernel:
	.zero		928


//--------------------- .nv.constant0.getU2D_kernel --------------------------
	.section	.nv.constant0.getU2D_kernel,"a",@progbits
	.sectionflags	@""
	.align	4
.nv.constant0.getU2D_kernel:
	.zero		924


//--------------------- .nv.constant0.PDcopy_kernel3D --------------------------
	.section	.nv.constant0.PDcopy_kernel3D,"a",@progbits
	.sectionflags	@""
	.align	4
.nv.constant0.PDcopy_kernel3D:
	.zero		924


//--------------------- .nv.constant0.PDcopy_kernel2D --------------------------
	.section	.nv.constant0.PDcopy_kernel2D,"a",@progbits
	.sectionflags	@""
	.align	4
.nv.constant0.PDcopy_kernel2D:
	.zero		920


//--------------------- .nv.constant0.PDnonneg3D_kernel --------------------------
	.section	.nv.constant0.PDnonneg3D_kernel,"a",@progbits
	.sectionflags	@""
	.align	4
.nv.constant0.PDnonneg3D_kernel:
	.zero		916


//--------------------- .nv.constant0.DivProj3D_kernel --------------------------
	.section	.nv.constant0.DivProj3D_kernel,"a",@progbits
	.sectionflags	@""
	.align	4
.nv.constant0.DivProj3D_kernel:
	.zero		956


//--------------------- .nv.constant0.Proj_funcPD3D_aniso_kernel --------------------------
	.section	.nv.constant0.Proj_funcPD3D_aniso_kernel,"a",@progbits
	.sectionflags	@""
	.align	4
.nv.constant0.Proj_funcPD3D_aniso_kernel:
	.zero		932


//--------------------- .nv.constant0.Proj_funcPD3D_iso_kernel --------------------------
	.section	.nv.constant0.Proj_funcPD3D_iso_kernel,"a",@progbits
	.sectionflags	@""
	.align	4
.nv.constant0.Proj_funcPD3D_iso_kernel:
	.zero		932


//--------------------- .nv.constant0.dualPD3D_kernel --------------------------
	.section	.nv.constant0.dualPD3D_kernel,"a",@progbits
	.sectionflags	@""
	.align	4
.nv.constant0.dualPD3D_kernel:
	.zero		944


//--------------------- .nv.constant0.PDnonneg2D_kernel --------------------------
	.section	.nv.constant0.PDnonneg2D_kernel,"a",@progbits
	.sectionflags	@""
	.align	4
.nv.constant0.PDnonneg2D_kernel:
	.zero		912


//--------------------- .nv.constant0.DivProj2D_kernel --------------------------
	.section	.nv.constant0.DivProj2D_kernel,"a",@progbits
	.sectionflags	@""
	.align	4
.nv.constant0.DivProj2D_kernel:
	.zero		944


//--------------------- .nv.constant0.Proj_funcPD2D_aniso_kernel --------------------------
	.section	.nv.constant0.Proj_funcPD2D_aniso_kernel,"a",@progbits
	.sectionflags	@""
	.align	4
.nv.constant0.Proj_funcPD2D_aniso_kernel:
	.zero		920


//--------------------- .nv.constant0.Proj_funcPD2D_iso_kernel --------------------------
	.section	.nv.constant0.Proj_funcPD2D_iso_kernel,"a",@progbits
	.sectionflags	@""
	.align	4
.nv.constant0.Proj_funcPD2D_iso_kernel:
	.zero		920


//--------------------- .nv.constant0.dualPD_kernel --------------------------
	.section	.nv.constant0.dualPD_kernel,"a",@progbits
	.sectionflags	@""
	.align	4
.nv.constant0.dualPD_kernel:
	.zero		932


//--------------------- SYMBOLS --------------------------

	.type		.nv.reservedSmem.offset0,@object
	.size		.nv.reservedSmem.offset0,0x4
